// auto-generated by cutlass_sweep.sparse_gemm — config: {"arch": "sm_90", "cluster_m": 1, "cluster_n": 2, "dtype": "fp16", "tile_k": 128, "tile_m": 128, "tile_n": 64}
#include "cutlass/cutlass.h"
#include "cutlass/gemm/collective/collective_builder.hpp"
#include "cutlass/gemm/device/gemm_universal_adapter.h"
#include "cutlass/gemm/kernel/gemm_universal.hpp"
#include "cutlass/epilogue/collective/collective_builder.hpp"

using Elem = cutlass::half_t;
using Acc  = float;
using TileShape    = cute::Shape<cute::_128, cute::_64, cute::_128>;
using ClusterShape = cute::Shape<cute::_1, cute::_2, cute::_1>;

using CollectiveEpilogue = typename cutlass::epilogue::collective::CollectiveBuilder<
    cutlass::arch::Sm90, cutlass::arch::OpClassSparseTensorOp,
    TileShape, ClusterShape,
    cutlass::epilogue::collective::EpilogueTileAuto,
    Acc, Acc,
    Acc, cutlass::layout::ColumnMajor, 128 / cutlass::sizeof_bits<Acc>::value,
    Acc, cutlass::layout::ColumnMajor, 128 / cutlass::sizeof_bits<Acc>::value,
    cutlass::epilogue::collective::EpilogueScheduleAuto
  >::CollectiveOp;

using CollectiveMainloop = typename cutlass::gemm::collective::CollectiveBuilder<
    cutlass::arch::Sm90, cutlass::arch::OpClassSparseTensorOp,
    Elem, cutlass::layout::RowMajor, 128 / cutlass::sizeof_bits<Elem>::value,
    Elem, cutlass::layout::ColumnMajor, 128 / cutlass::sizeof_bits<Elem>::value,
    Acc,
    TileShape, ClusterShape,
    cutlass::gemm::collective::StageCountAutoCarveout<static_cast<int>(sizeof(typename CollectiveEpilogue::SharedStorage))>,
    cutlass::gemm::collective::KernelScheduleAuto
  >::CollectiveOp;

using GemmKernel = cutlass::gemm::kernel::GemmUniversal<
    cute::Shape<int,int,int,int>,
    CollectiveMainloop,
    CollectiveEpilogue
>;
using Gemm = cutlass::gemm::device::GemmUniversalAdapter<GemmKernel>;

auto* _anchor = &cutlass::device_kernel<GemmKernel>;


// ===== COMPILED SASS (sm_90a) =====

	.target	sm_90a

	.elftype	@"ET_EXEC"


//--------------------- .note.nv.tkinfo           --------------------------
	.section	.note.nv.tkinfo,"",@"SHT_NOTE"
	.sectionflags	@"SHF_NOTE_NV_TKINFO"
	.tkinfo
        /*0018*/ 	.word	0x00000002
        /*0030*/ 	.string	""
        /*0030*/ 	.string	"ptxas"
        /*0030*/ 	.string	"Cuda compilation tools, release 13.0, V13.0.88"
        /*0030*/ 	.string	"Build cuda_13.0.r13.0/compiler.36424714_0"
        /*0030*/ 	.string	"-arch sm_90a -m 64 "



//--------------------- .note.nv.cuinfo           --------------------------
	.section	.note.nv.cuinfo,"",@"SHT_NOTE"
	.sectionflags	@"SHF_NOTE_NV_CUINFO"
        /*0018*/ 	.short	0x0002
        /*001a*/ 	.short	0x005a
        /*001c*/ 	.short	0x0082
	.zero		2


//--------------------- .nv.info                  --------------------------
	.section	.nv.info,"",@"SHT_CUDA_INFO"
	.align	4


	//----- nvinfo : EIATTR_REGCOUNT
	.align		4
        /*0000*/ 	.byte	0x04, 0x2f
        /*0002*/ 	.short	(.L_12 - .L_11)
	.align		4
.L_11:
        /*0004*/ 	.word	index@(_ZN7cutlass13device_kernelINS_4gemm6kernel13GemmUniversalIN4cute5tupleIJiiiiEEENS1_10collective13CollectiveMmaINS1_40MainloopSm90TmaGmmaWarpSpecializedSparseILi6ENS5_IJNS4_1CILi1EEENSA_ILi2EEESB_EEENS1_35KernelTmaWarpSpecializedCooperativeEEENS5_IJNSA_ILi128EEENSA_ILi64EEESG_EEENS_6half_tENS5_IJNS4_6LayoutINS5_IJiNS5_IJSC_iEEEiEEENS5_IJlNS5_IJSB_SC_EEElEEEEENSK_INS5_IJNS5_IJNS5_IJNSA_ILi8EEESC_NSA_ILi4EEEEEEiEEENS5_IJNS5_IJNSA_ILi16EEESC_SR_EEEiEEEiEEENS5_IJNS5_IJNS5_IJSG_SU_NSA_ILi2048EEEEEENSA_ILi8192EEEEEENS5_IJNS5_IJSB_NSA_ILi1024EEENSA_ILi32EEEEEElEEElEEEEEEEESJ_NS5_IJlSB_lEEENS4_8TiledMMAINS4_8MMA_AtomIJNS4_4SM904GMMA6SPARSE26GMMA_64x64x32_F32F16F16_SSILNS1D_5MajorE0ELS1G_0ELNS1D_7ScaleInE1ELS1H_1ELNS1D_9SparseSelE0EEEEEENSK_INS5_IJSC_SB_SB_EEENS5_IJSB_NSA_ILi0EEES1M_EEEEENS5_IJNS4_10UnderscoreES1P_S1P_EEEEENS4_23SM90_TMA_LOAD_MULTICASTENS4_14ComposedLayoutINS4_7SwizzleILi3ELi4ELi3EEENS4_25smem_sparse_ptr_flag_bitsILi2ELi16EEENSK_INS5_IJNS5_IJSB_SQ_EEENS5_IJSC_SH_EEEEEENS5_IJNS5_IJS1M_SG_EEESN_EEEEEEEvNS4_8identityENS4_13SM90_TMA_LOADENS1T_IS1V_NS4_18smem_ptr_flag_bitsILi16EEENSK_INS5_IJSQ_SH_EEENS5_IJSH_SB_EEEEEEEvS25_EENS_8epilogue10collective6detail29Sm90TmaWarpSpecializedAdapterINS2F_15DefaultEpilogueIfNS5_IJSB_llEEES2J_NS2E_6thread17LinearCombinationIfLi1EffLNS2K_9ScaleType4KindE0ELNS_15FloatRoundStyleE2EfEENS1_15EpilogueDefaultEEEEEvvEEEEvNT_6ParamsE)
        /*0008*/ 	.word	0x000000a8


	//----- nvinfo : EIATTR_FRAME_SIZE
	.align		4
.L_12:
        /*000c*/ 	.byte	0x04, 0x11
        /*000e*/ 	.short	(.L_14 - .L_13)
	.align		4
.L_13:
        /*0010*/ 	.word	index@(_ZN7cutlass13device_kernelINS_4gemm6kernel13GemmUniversalIN4cute5tupleIJiiiiEEENS1_10collective13CollectiveMmaINS1_40MainloopSm90TmaGmmaWarpSpecializedSparseILi6ENS5_IJNS4_1CILi1EEENSA_ILi2EEESB_EEENS1_35KernelTmaWarpSpecializedCooperativeEEENS5_IJNSA_ILi128EEENSA_ILi64EEESG_EEENS_6half_tENS5_IJNS4_6LayoutINS5_IJiNS5_IJSC_iEEEiEEENS5_IJlNS5_IJSB_SC_EEElEEEEENSK_INS5_IJNS5_IJNS5_IJNSA_ILi8EEESC_NSA_ILi4EEEEEEiEEENS5_IJNS5_IJNSA_ILi16EEESC_SR_EEEiEEEiEEENS5_IJNS5_IJNS5_IJSG_SU_NSA_ILi2048EEEEEENSA_ILi8192EEEEEENS5_IJNS5_IJSB_NSA_ILi1024EEENSA_ILi32EEEEEElEEElEEEEEEEESJ_NS5_IJlSB_lEEENS4_8TiledMMAINS4_8MMA_AtomIJNS4_4SM904GMMA6SPARSE26GMMA_64x64x32_F32F16F16_SSILNS1D_5MajorE0ELS1G_0ELNS1D_7ScaleInE1ELS1H_1ELNS1D_9SparseSelE0EEEEEENSK_INS5_IJSC_SB_SB_EEENS5_IJSB_NSA_ILi0EEES1M_EEEEENS5_IJNS4_10UnderscoreES1P_S1P_EEEEENS4_23SM90_TMA_LOAD_MULTICASTENS4_14ComposedLayoutINS4_7SwizzleILi3ELi4ELi3EEENS4_25smem_sparse_ptr_flag_bitsILi2ELi16EEENSK_INS5_IJNS5_IJSB_SQ_EEENS5_IJSC_SH_EEEEEENS5_IJNS5_IJS1M_SG_EEESN_EEEEEEEvNS4_8identityENS4_13SM90_TMA_LOADENS1T_IS1V_NS4_18smem_ptr_flag_bitsILi16EEENSK_INS5_IJSQ_SH_EEENS5_IJSH_SB_EEEEEEEvS25_EENS_8epilogue10collective6detail29Sm90TmaWarpSpecializedAdapterINS2F_15DefaultEpilogueIfNS5_IJSB_llEEES2J_NS2E_6thread17LinearCombinationIfLi1EffLNS2K_9ScaleType4KindE0ELNS_15FloatRoundStyleE2EfEENS1_15EpilogueDefaultEEEEEvvEEEEvNT_6ParamsE)
        /*0014*/ 	.word	0x00000000


	//----- nvinfo : EIATTR_MIN_STACK_SIZE
	.align		4
.L_14:
        /*0018*/ 	.byte	0x04, 0x12
        /*001a*/ 	.short	(.L_16 - .L_15)
	.align		4
.L_15:
        /*001c*/ 	.word	index@(_ZN7cutlass13device_kernelINS_4gemm6kernel13GemmUniversalIN4cute5tupleIJiiiiEEENS1_10collective13CollectiveMmaINS1_40MainloopSm90TmaGmmaWarpSpecializedSparseILi6ENS5_IJNS4_1CILi1EEENSA_ILi2EEESB_EEENS1_35KernelTmaWarpSpecializedCooperativeEEENS5_IJNSA_ILi128EEENSA_ILi64EEESG_EEENS_6half_tENS5_IJNS4_6LayoutINS5_IJiNS5_IJSC_iEEEiEEENS5_IJlNS5_IJSB_SC_EEElEEEEENSK_INS5_IJNS5_IJNS5_IJNSA_ILi8EEESC_NSA_ILi4EEEEEEiEEENS5_IJNS5_IJNSA_ILi16EEESC_SR_EEEiEEEiEEENS5_IJNS5_IJNS5_IJSG_SU_NSA_ILi2048EEEEEENSA_ILi8192EEEEEENS5_IJNS5_IJSB_NSA_ILi1024EEENSA_ILi32EEEEEElEEElEEEEEEEESJ_NS5_IJlSB_lEEENS4_8TiledMMAINS4_8MMA_AtomIJNS4_4SM904GMMA6SPARSE26GMMA_64x64x32_F32F16F16_SSILNS1D_5MajorE0ELS1G_0ELNS1D_7ScaleInE1ELS1H_1ELNS1D_9SparseSelE0EEEEEENSK_INS5_IJSC_SB_SB_EEENS5_IJSB_NSA_ILi0EEES1M_EEEEENS5_IJNS4_10UnderscoreES1P_S1P_EEEEENS4_23SM90_TMA_LOAD_MULTICASTENS4_14ComposedLayoutINS4_7SwizzleILi3ELi4ELi3EEENS4_25smem_sparse_ptr_flag_bitsILi2ELi16EEENSK_INS5_IJNS5_IJSB_SQ_EEENS5_IJSC_SH_EEEEEENS5_IJNS5_IJS1M_SG_EEESN_EEEEEEEvNS4_8identityENS4_13SM90_TMA_LOADENS1T_IS1V_NS4_18smem_ptr_flag_bitsILi16EEENSK_INS5_IJSQ_SH_EEENS5_IJSH_SB_EEEEEEEvS25_EENS_8epilogue10collective6detail29Sm90TmaWarpSpecializedAdapterINS2F_15DefaultEpilogueIfNS5_IJSB_llEEES2J_NS2E_6thread17LinearCombinationIfLi1EffLNS2K_9ScaleType4KindE0ELNS_15FloatRoundStyleE2EfEENS1_15EpilogueDefaultEEEEEvvEEEEvNT_6ParamsE)
        /*0020*/ 	.word	0x00000000
.L_16:


//--------------------- .nv.compat                --------------------------
	.section	.nv.compat,"",@"SHT_CUDA_COMPAT_INFO"
	.align	4
        /*0000*/ 	.byte	0x02, 0x09, 0x01, 0x00, 0x02, 0x02, 0x04, 0x00, 0x02, 0x05, 0x05, 0x00, 0x03, 0x07, 0x01, 0x01
        /*0010*/ 	.byte	0x02, 0x03, 0x01, 0x00, 0x02, 0x06, 0x01, 0x00, 0x04, 0x0b, 0x08, 0x00, 0x00, 0x00, 0x00, 0x00
        /*0020*/ 	.byte	0x00, 0x00, 0x00, 0x00


//--------------------- .nv.info._ZN7cutlass13device_kernelINS_4gemm6kernel13GemmUniversalIN4cute5tupleIJiiiiEEENS1_10collective13CollectiveMmaINS1_40MainloopSm90TmaGmmaWarpSpecializedSparseILi6ENS5_IJNS4_1CILi1EEENSA_ILi2EEESB_EEENS1_35KernelTmaWarpSpecializedCooperativeEEENS5_IJNSA_ILi128EEENSA_ILi64EEESG_EEENS_6half_tENS5_IJNS4_6LayoutINS5_IJiNS5_IJSC_iEEEiEEENS5_IJlNS5_IJSB_SC_EEElEEEEENSK_INS5_IJNS5_IJNS5_IJNSA_ILi8EEESC_NSA_ILi4EEEEEEiEEENS5_IJNS5_IJNSA_ILi16EEESC_SR_EEEiEEEiEEENS5_IJNS5_IJNS5_IJSG_SU_NSA_ILi2048EEEEEENSA_ILi8192EEEEEENS5_IJNS5_IJSB_NSA_ILi1024EEENSA_ILi32EEEEEElEEElEEEEEEEESJ_NS5_IJlSB_lEEENS4_8TiledMMAINS4_8MMA_AtomIJNS4_4SM904GMMA6SPARSE26GMMA_64x64x32_F32F16F16_SSILNS1D_5MajorE0ELS1G_0ELNS1D_7ScaleInE1ELS1H_1ELNS1D_9SparseSelE0EEEEEENSK_INS5_IJSC_SB_SB_EEENS5_IJSB_NSA_ILi0EEES1M_EEEEENS5_IJNS4_10UnderscoreES1P_S1P_EEEEENS4_23SM90_TMA_LOAD_MULTICASTENS4_14ComposedLayoutINS4_7SwizzleILi3ELi4ELi3EEENS4_25smem_sparse_ptr_flag_bitsILi2ELi16EEENSK_INS5_IJNS5_IJSB_SQ_EEENS5_IJSC_SH_EEEEEENS5_IJNS5_IJS1M_SG_EEESN_EEEEEEEvNS4_8identityENS4_13SM90_TMA_LOADENS1T_IS1V_NS4_18smem_ptr_flag_bitsILi16EEENSK_INS5_IJSQ_SH_EEENS5_IJSH_SB_EEEEEEEvS25_EENS_8epilogue10collective6detail29Sm90TmaWarpSpecializedAdapterINS2F_15DefaultEpilogueIfNS5_IJSB_llEEES2J_NS2E_6thread17LinearCombinationIfLi1EffLNS2K_9ScaleType4KindE0ELNS_15FloatRoundStyleE2EfEENS1_15EpilogueDefaultEEEEEvvEEEEvNT_6ParamsE --------------------------
	.section	.nv.info._ZN7cutlass13device_kernelINS_4gemm6kernel13GemmUniversalIN4cute5tupleIJiiiiEEENS1_10collective13CollectiveMmaINS1_40MainloopSm90TmaGmmaWarpSpecializedSparseILi6ENS5_IJNS4_1CILi1EEENSA_ILi2EEESB_EEENS1_35KernelTmaWarpSpecializedCooperativeEEENS5_IJNSA_ILi128EEENSA_ILi64EEESG_EEENS_6half_tENS5_IJNS4_6LayoutINS5_IJiNS5_IJSC_iEEEiEEENS5_IJlNS5_IJSB_SC_EEElEEEEENSK_INS5_IJNS5_IJNS5_IJNSA_ILi8EEESC_NSA_ILi4EEEEEEiEEENS5_IJNS5_IJNSA_ILi16EEESC_SR_EEEiEEEiEEENS5_IJNS5_IJNS5_IJSG_SU_NSA_ILi2048EEEEEENSA_ILi8192EEEEEENS5_IJNS5_IJSB_NSA_ILi1024EEENSA_ILi32EEEEEElEEElEEEEEEEESJ_NS5_IJlSB_lEEENS4_8TiledMMAINS4_8MMA_AtomIJNS4_4SM904GMMA6SPARSE26GMMA_64x64x32_F32F16F16_SSILNS1D_5MajorE0ELS1G_0ELNS1D_7ScaleInE1ELS1H_1ELNS1D_9SparseSelE0EEEEEENSK_INS5_IJSC_SB_SB_EEENS5_IJSB_NSA_ILi0EEES1M_EEEEENS5_IJNS4_10UnderscoreES1P_S1P_EEEEENS4_23SM90_TMA_LOAD_MULTICASTENS4_14ComposedLayoutINS4_7SwizzleILi3ELi4ELi3EEENS4_25smem_sparse_ptr_flag_bitsILi2ELi16EEENSK_INS5_IJNS5_IJSB_SQ_EEENS5_IJSC_SH_EEEEEENS5_IJNS5_IJS1M_SG_EEESN_EEEEEEEvNS4_8identityENS4_13SM90_TMA_LOADENS1T_IS1V_NS4_18smem_ptr_flag_bitsILi16EEENSK_INS5_IJSQ_SH_EEENS5_IJSH_SB_EEEEEEEvS25_EENS_8epilogue10collective6detail29Sm90TmaWarpSpecializedAdapterINS2F_15DefaultEpilogueIfNS5_IJSB_llEEES2J_NS2E_6thread17LinearCombinationIfLi1EffLNS2K_9ScaleType4KindE0ELNS_15FloatRoundStyleE2EfEENS1_15EpilogueDefaultEEEEEvvEEEEvNT_6ParamsE,"",@"SHT_CUDA_INFO"
	.sectionflags	@""
	.align	4


	//----- nvinfo : EIATTR_CUDA_API_VERSION
	.align		4
        /*0000*/ 	.byte	0x04, 0x37
        /*0002*/ 	.short	(.L_18 - .L_17)
.L_17:
        /*0004*/ 	.word	0x00000082


	//----- nvinfo : EIATTR_KPARAM_INFO
	.align		4
.L_18:
        /*0008*/ 	.byte	0x04, 0x17
        /*000a*/ 	.short	(.L_20 - .L_19)
.L_19:
        /*000c*/ 	.word	0x00000000
        /*0010*/ 	.short	0x0000
        /*0012*/ 	.short	0x0070
        /*0014*/ 	.byte	0x00, 0xf0, 0x01, 0x14


	//----- nvinfo : EIATTR_SPARSE_MMA_MASK
	.align		4
.L_20:
        /*0018*/ 	.byte	0x03, 0x50
        /*001a*/ 	.short	0x0002


	//----- nvinfo : EIATTR_MAXREG_COUNT
	.align		4
        /*001c*/ 	.byte	0x03, 0x1b
        /*001e*/ 	.short	0x00a8


	//----- nvinfo : EIATTR_NUM_BARRIERS
	.align		4
        /*0020*/ 	.byte	0x02, 0x4c
        /*0022*/ 	.byte	0x01
	.zero		1


	//----- nvinfo : EIATTR_MERCURY_ISA_VERSION
	.align		4
        /*0024*/ 	.byte	0x03, 0x5f
        /*0026*/ 	.short	0x0101


	//----- nvinfo : EIATTR_INT_WARP_WIDE_INSTR_OFFSETS
	.align		4
        /*0028*/ 	.byte	0x04, 0x31
        /*002a*/ 	.short	(.L_22 - .L_21)


	//   ....[0]....
.L_21:
        /*002c*/ 	.word	0x000004b0


	//   ....[1]....
        /*0030*/ 	.word	0x000004d0


	//   ....[2]....
        /*0034*/ 	.word	0x000006a0


	//----- nvinfo : EIATTR_COOP_GROUP_MASK_REGIDS
	.align		4
.L_22:
        /*0038*/ 	.byte	0x04, 0x29
        /*003a*/ 	.short	(.L_24 - .L_23)


	//   ....[0]....
.L_23:
        /*003c*/ 	.word	0xffffffff


	//   ....[1]....
        /*0040*/ 	.word	0xffffffff


	//   ....[2]....
        /*0044*/ 	.word	0xffffffff


	//   ....[3]....
        /*0048*/ 	.word	0xffffffff


	//   ....[4]....
        /*004c*/ 	.word	0xffffffff


	//   ....[5]....
        /*0050*/ 	.word	0xffffffff


	//----- nvinfo : EIATTR_COOP_GROUP_INSTR_OFFSETS
	.align		4
.L_24:
        /*0054*/ 	.byte	0x04, 0x28
        /*0056*/ 	.short	(.L_26 - .L_25)


	//   ....[0]....
.L_25:
        /*0058*/ 	.word	0x00000060


	//   ....[1]....
        /*005c*/ 	.word	0x00000070


	//   ....[2]....
        /*0060*/ 	.word	0x00000160


	//   ....[3]....
        /*0064*/ 	.word	0x00000330


	//   ....[4]....
        /*0068*/ 	.word	0x000007e0


	//   ....[5]....
        /*006c*/ 	.word	0x00001260


	//----- nvinfo : EIATTR_REG_RECONFIG
	.align		4
.L_26:
        /*0070*/ 	.byte	0x01, 0x54
	.zero		2


	//----- nvinfo : EIATTR_MBARRIER_INSTR_OFFSETS
	.align		4
        /*0074*/ 	.byte	0x04, 0x39
        /*0076*/ 	.short	(.L_28 - .L_27)


	//   ....[0]....
.L_27:
        /*0078*/ 	.word	0x00000260
        /*007c*/ 	.word	0x000000ff
        /*0080*/ 	.word	0x00000000
        /*0084*/ 	.short	0x0100
        /*0086*/ 	.byte	0x08
	.zero		1


	//   ....[1]....
        /*0088*/ 	.word	0x00000270
        /*008c*/ 	.word	0x000000ff
        /*0090*/ 	.word	0x00000030
        /*0094*/ 	.short	0x0100
        /*0096*/ 	.byte	0x08
	.zero		1


	//   ....[2]....
        /*0098*/ 	.word	0x00000280
        /*009c*/ 	.word	0x000000ff
        /*00a0*/ 	.word	0x00000008
        /*00a4*/ 	.short	0x0100
        /*00a6*/ 	.byte	0x08
	.zero		1


	//   ....[3]....
        /*00a8*/ 	.word	0x00000290
        /*00ac*/ 	.word	0x000000ff
        /*00b0*/ 	.word	0x00000038
        /*00b4*/ 	.short	0x0100
        /*00b6*/ 	.byte	0x08
	.zero		1


	//   ....[4]....
        /*00b8*/ 	.word	0x000002a0
        /*00bc*/ 	.word	0x000000ff
        /*00c0*/ 	.word	0x00000010
        /*00c4*/ 	.short	0x0100
        /*00c6*/ 	.byte	0x08
	.zero		1


	//   ....[5]....
        /*00c8*/ 	.word	0x000002b0
        /*00cc*/ 	.word	0x000000ff
        /*00d0*/ 	.word	0x00000040
        /*00d4*/ 	.short	0x0100
        /*00d6*/ 	.byte	0x08
	.zero		1


	//   ....[6]....
        /*00d8*/ 	.word	0x000002c0
        /*00dc*/ 	.word	0x000000ff
        /*00e0*/ 	.word	0x00000018
        /*00e4*/ 	.short	0x0100
        /*00e6*/ 	.byte	0x08
	.zero		1


	//   ....[7]....
        /*00e8*/ 	.word	0x000002d0
        /*00ec*/ 	.word	0x000000ff
        /*00f0*/ 	.word	0x00000048
        /*00f4*/ 	.short	0x0100
        /*00f6*/ 	.byte	0x08
	.zero		1


	//   ....[8]....
        /*00f8*/ 	.word	0x000002e0
        /*00fc*/ 	.word	0x000000ff
        /*0100*/ 	.word	0x00000020
        /*0104*/ 	.short	0x0100
        /*0106*/ 	.byte	0x08
	.zero		1


	//   ....[9]....
        /*0108*/ 	.word	0x000002f0
        /*010c*/ 	.word	0x000000ff
        /*0110*/ 	.word	0x00000050
        /*0114*/ 	.short	0x0100
        /*0116*/ 	.byte	0x08
	.zero		1


	//   ....[10]....
        /*0118*/ 	.word	0x00000300
        /*011c*/ 	.word	0x000000ff
        /*0120*/ 	.word	0x00000028
        /*0124*/ 	.short	0x0100
        /*0126*/ 	.byte	0x08
	.zero		1


	//   ....[11]....
        /*0128*/ 	.word	0x00000310
        /*012c*/ 	.word	0x000000ff
        /*0130*/ 	.word	0x00000058
        /*0134*/ 	.short	0x0100
        /*0136*/ 	.byte	0x08
	.zero		1


	//   ....[12]....
        /*0138*/ 	.word	0x00000720
        /*013c*/ 	.word	0x000000ff
        /*0140*/ 	.word	0x00000070
        /*0144*/ 	.short	0x0100
        /*0146*/ 	.byte	0x06
	.zero		1


	//   ....[13]....
        /*0148*/ 	.word	0x00000790
        /*014c*/ 	.word	0x000000ff
        /*0150*/ 	.word	0x00000078
        /*0154*/ 	.short	0x0100
        /*0156*/ 	.byte	0x06
	.zero		1


	//   ....[14]....
        /*0158*/ 	.word	0x000014a0
        /*015c*/ 	.word	0x000000ff
        /*0160*/ 	.word	0x00000000
        /*0164*/ 	.short	0x010a
        /*0166*/ 	.byte	0x08
	.zero		1


	//   ....[15]....
        /*0168*/ 	.word	0x00001570
        /*016c*/ 	.word	0x000000ff
        /*0170*/ 	.word	0x00000000
        /*0174*/ 	.short	0x010a
        /*0176*/ 	.byte	0x08
	.zero		1


	//   ....[16]....
        /*0178*/ 	.word	0x000017d0
        /*017c*/ 	.word	0x00000010
        /*0180*/ 	.word	0x00000000
        /*0184*/ 	.short	0x0101
        /*0186*/ 	.byte	0x3f
	.zero		1


	//   ....[17]....
        /*0188*/ 	.word	0x000051e0
        /*018c*/ 	.word	0x00000018
        /*0190*/ 	.word	0x00000030
        /*0194*/ 	.short	0x010a
        /*0196*/ 	.byte	0x3f
	.zero		1


	//   ....[18]....
        /*0198*/ 	.word	0x00005690
        /*019c*/ 	.word	0x00000008
        /*01a0*/ 	.word	0x00000078
        /*01a4*/ 	.short	0x0101
        /*01a6*/ 	.byte	0x3f
	.zero		1


	//   ....[19]....
        /*01a8*/ 	.word	0x00005db0
        /*01ac*/ 	.word	0x00000007
        /*01b0*/ 	.word	0x00000000
        /*01b4*/ 	.short	0x010a
        /*01b6*/ 	.byte	0x3f
	.zero		1


	//   ....[20]....
        /*01b8*/ 	.word	0x00005e30
        /*01bc*/ 	.word	0x00000006
        /*01c0*/ 	.word	0x00000000
        /*01c4*/ 	.short	0x010a
        /*01c6*/ 	.byte	0x3f
	.zero		1


	//   ....[21]....
        /*01c8*/ 	.word	0x00005ec0
        /*01cc*/ 	.word	0x00000007
        /*01d0*/ 	.word	0x00000000
        /*01d4*/ 	.short	0x010a
        /*01d6*/ 	.byte	0x3f
	.zero		1


	//   ....[22]....
        /*01d8*/ 	.word	0x00005f50
        /*01dc*/ 	.word	0x00000006
        /*01e0*/ 	.word	0x00000000
        /*01e4*/ 	.short	0x010a
        /*01e6*/ 	.byte	0x3f
	.zero		1


	//   ....[23]....
        /*01e8*/ 	.word	0x00005fe0
        /*01ec*/ 	.word	0x00000007
        /*01f0*/ 	.word	0x00000000
        /*01f4*/ 	.short	0x010a
        /*01f6*/ 	.byte	0x3f
	.zero		1


	//   ....[24]....
        /*01f8*/ 	.word	0x00006070
        /*01fc*/ 	.word	0x00000005
        /*0200*/ 	.word	0x00000000
        /*0204*/ 	.short	0x010a
        /*0206*/ 	.byte	0x3f
	.zero		1


	//   ....[25]....
        /*0208*/ 	.word	0x000060e0
        /*020c*/ 	.word	0x00000010
        /*0210*/ 	.word	0x00000000
        /*0214*/ 	.short	0x010a
        /*0216*/ 	.byte	0x3f
	.zero		1


	//   ....[26]....
        /*0218*/ 	.word	0x000061b0
        /*021c*/ 	.word	0x00000018
        /*0220*/ 	.word	0x00000030
        /*0224*/ 	.short	0x010a
        /*0226*/ 	.byte	0x3f
	.zero		1


	//   ....[27]....
        /*0228*/ 	.word	0x00006280
        /*022c*/ 	.word	0x00000007
        /*0230*/ 	.word	0x00000000
        /*0234*/ 	.short	0x010a
        /*0236*/ 	.byte	0x3f
	.zero		1


	//   ....[28]....
        /*0238*/ 	.word	0x000062d0
        /*023c*/ 	.word	0x00000006
        /*0240*/ 	.word	0x00000000
        /*0244*/ 	.short	0x010a
        /*0246*/ 	.byte	0x3f
	.zero		1


	//   ....[29]....
        /*0248*/ 	.word	0x00006320
        /*024c*/ 	.word	0x00000007
        /*0250*/ 	.word	0x00000000
        /*0254*/ 	.short	0x010a
        /*0256*/ 	.byte	0x3f
	.zero		1


	//   ....[30]....
        /*0258*/ 	.word	0x00006370
        /*025c*/ 	.word	0x00000006
        /*0260*/ 	.word	0x00000000
        /*0264*/ 	.short	0x010a
        /*0266*/ 	.byte	0x3f
	.zero		1


	//   ....[31]....
        /*0268*/ 	.word	0x000063c0
        /*026c*/ 	.word	0x00000007
        /*0270*/ 	.word	0x00000000
        /*0274*/ 	.short	0x010a
        /*0276*/ 	.byte	0x3f
	.zero		1


	//----- nvinfo : EIATTR_NUM_MBARRIERS
	.align		4
.L_28:
        /*0278*/ 	.byte	0x03, 0x38
        /*027a*/ 	.short	0x000e


	//----- nvinfo : EIATTR_EXIT_INSTR_OFFSETS
	.align		4
        /*027c*/ 	.byte	0x04, 0x1c
        /*027e*/ 	.short	(.L_30 - .L_29)


	//   ....[0]....
.L_29:
        /*0280*/ 	.word	0x00000940


	//   ....[1]....
        /*0284*/ 	.word	0x00001130


	//   ....[2]....
        /*0288*/ 	.word	0x00004890


	//   ....[3]....
        /*028c*/ 	.word	0x00004de0


	//   ....[4]....
        /*0290*/ 	.word	0x000060c0


	//----- nvinfo : EIATTR_MAX_THREADS
	.align		4
.L_30:
        /*0294*/ 	.byte	0x04, 0x05
        /*0296*/ 	.short	(.L_32 - .L_31)
.L_31:
        /*0298*/ 	.word	0x00000180
        /*029c*/ 	.word	0x00000001
        /*02a0*/ 	.word	0x00000001


	//----- nvinfo : EIATTR_CRS_STACK_SIZE
	.align		4
.L_32:
        /*02a4*/ 	.byte	0x04, 0x1e
        /*02a6*/ 	.short	(.L_34 - .L_33)
.L_33:
        /*02a8*/ 	.word	0x00000000


	//----- nvinfo : EIATTR_CBANK_PARAM_SIZE
	.align		4
.L_34:
        /*02ac*/ 	.byte	0x03, 0x19
        /*02ae*/ 	.short	0x0570


	//----- nvinfo : EIATTR_PARAM_CBANK
	.align		4
        /*02b0*/ 	.byte	0x04, 0x0a
        /*02b2*/ 	.short	(.L_36 - .L_35)
	.align		4
.L_35:
        /*02b4*/ 	.word	index@(.nv.constant0._ZN7cutlass13device_kernelINS_4gemm6kernel13GemmUniversalIN4cute5tupleIJiiiiEEENS1_10collective13CollectiveMmaINS1_40MainloopSm90TmaGmmaWarpSpecializedSparseILi6ENS5_IJNS4_1CILi1EEENSA_ILi2EEESB_EEENS1_35KernelTmaWarpSpecializedCooperativeEEENS5_IJNSA_ILi128EEENSA_ILi64EEESG_EEENS_6half_tENS5_IJNS4_6LayoutINS5_IJiNS5_IJSC_iEEEiEEENS5_IJlNS5_IJSB_SC_EEElEEEEENSK_INS5_IJNS5_IJNS5_IJNSA_ILi8EEESC_NSA_ILi4EEEEEEiEEENS5_IJNS5_IJNSA_ILi16EEESC_SR_EEEiEEEiEEENS5_IJNS5_IJNS5_IJSG_SU_NSA_ILi2048EEEEEENSA_ILi8192EEEEEENS5_IJNS5_IJSB_NSA_ILi1024EEENSA_ILi32EEEEEElEEElEEEEEEEESJ_NS5_IJlSB_lEEENS4_8TiledMMAINS4_8MMA_AtomIJNS4_4SM904GMMA6SPARSE26GMMA_64x64x32_F32F16F16_SSILNS1D_5MajorE0ELS1G_0ELNS1D_7ScaleInE1ELS1H_1ELNS1D_9SparseSelE0EEEEEENSK_INS5_IJSC_SB_SB_EEENS5_IJSB_NSA_ILi0EEES1M_EEEEENS5_IJNS4_10UnderscoreES1P_S1P_EEEEENS4_23SM90_TMA_LOAD_MULTICASTENS4_14ComposedLayoutINS4_7SwizzleILi3ELi4ELi3EEENS4_25smem_sparse_ptr_flag_bitsILi2ELi16EEENSK_INS5_IJNS5_IJSB_SQ_EEENS5_IJSC_SH_EEEEEENS5_IJNS5_IJS1M_SG_EEESN_EEEEEEEvNS4_8identityENS4_13SM90_TMA_LOADENS1T_IS1V_NS4_18smem_ptr_flag_bitsILi16EEENSK_INS5_IJSQ_SH_EEENS5_IJSH_SB_EEEEEEEvS25_EENS_8epilogue10collective6detail29Sm90TmaWarpSpecializedAdapterINS2F_15DefaultEpilogueIfNS5_IJSB_llEEES2J_NS2E_6thread17LinearCombinationIfLi1EffLNS2K_9ScaleType4KindE0ELNS_15FloatRoundStyleE2EfEENS1_15EpilogueDefaultEEEEEvvEEEEvNT_6ParamsE)
        /*02b8*/ 	.short	0x0210
        /*02ba*/ 	.short	0x0570


	//----- nvinfo : EIATTR_SW_WAR
	.align		4
.L_36:
        /*02bc*/ 	.byte	0x04, 0x36
        /*02be*/ 	.short	(.L_38 - .L_37)
.L_37:
        /*02c0*/ 	.word	0x00000008
.L_38:


//--------------------- .nv.callgraph             --------------------------
	.section	.nv.callgraph,"",@"SHT_CUDA_CALLGRAPH"
	.align	4
	.sectionentsize	8
	.align		4
        /*0000*/ 	.word	0x00000000
	.align		4
        /*0004*/ 	.word	0xffffffff
	.align		4
        /*0008*/ 	.word	0x00000000
	.align		4
        /*000c*/ 	.word	0xfffffffe
	.align		4
        /*0010*/ 	.word	0x00000000
	.align		4
        /*0014*/ 	.word	0xfffffffd
	.align		4
        /*0018*/ 	.word	0x00000000
	.align		4
        /*001c*/ 	.word	0xfffffffc


//--------------------- .nv.constant4             --------------------------
	.section	.nv.constant4,"a",@progbits
	.align	8
	.align		8
.nv.constant4:
        /*0000*/ 	.dword	_ZN39_INTERNAL_aca2ccc1_4_k_cu_6b2208d2_27894cuda3std3__45__cpo5beginE
	.align		8
        /*0008*/ 	.dword	_ZN39_INTERNAL_aca2ccc1_4_k_cu_6b2208d2_27894cuda3std3__45__cpo3endE
	.align		8
        /*0010*/ 	.dword	_ZN39_INTERNAL_aca2ccc1_4_k_cu_6b2208d2_27894cuda3std3__45__cpo6cbeginE
	.align		8
        /*0018*/ 	.dword	_ZN39_INTERNAL_aca2ccc1_4_k_cu_6b2208d2_27894cuda3std3__45__cpo4cendE
	.align		8
        /*0020*/ 	.dword	_ZN39_INTERNAL_aca2ccc1_4_k_cu_6b2208d2_27894cuda3std3__441_GLOBAL__N__aca2ccc1_4_k_cu_6b2208d2_27896ignoreE
	.align		8
        /*0028*/ 	.dword	_ZN39_INTERNAL_aca2ccc1_4_k_cu_6b2208d2_27894cuda3std3__419piecewise_constructE
	.align		8
        /*0030*/ 	.dword	_ZN39_INTERNAL_aca2ccc1_4_k_cu_6b2208d2_27894cuda3std3__48in_placeE
	.align		8
        /*0038*/ 	.dword	_ZN39_INTERNAL_aca2ccc1_4_k_cu_6b2208d2_27894cuda3std6ranges3__45__cpo4swapE
	.align		8
        /*0040*/ 	.dword	_ZN39_INTERNAL_aca2ccc1_4_k_cu_6b2208d2_27894cuda3std6ranges3__45__cpo9iter_moveE
	.align		8
        /*0048*/ 	.dword	_ZN39_INTERNAL_aca2ccc1_4_k_cu_6b2208d2_27894cute7productE
	.align		8
        /*0050*/ 	.dword	_ZN39_INTERNAL_aca2ccc1_4_k_cu_6b2208d2_27894cute1_E


//--------------------- .text._ZN7cutlass13device_kernelINS_4gemm6kernel13GemmUniversalIN4cute5tupleIJiiiiEEENS1_10collective13CollectiveMmaINS1_40MainloopSm90TmaGmmaWarpSpecializedSparseILi6ENS5_IJNS4_1CILi1EEENSA_ILi2EEESB_EEENS1_35KernelTmaWarpSpecializedCooperativeEEENS5_IJNSA_ILi128EEENSA_ILi64EEESG_EEENS_6half_tENS5_IJNS4_6LayoutINS5_IJiNS5_IJSC_iEEEiEEENS5_IJlNS5_IJSB_SC_EEElEEEEENSK_INS5_IJNS5_IJNS5_IJNSA_ILi8EEESC_NSA_ILi4EEEEEEiEEENS5_IJNS5_IJNSA_ILi16EEESC_SR_EEEiEEEiEEENS5_IJNS5_IJNS5_IJSG_SU_NSA_ILi2048EEEEEENSA_ILi8192EEEEEENS5_IJNS5_IJSB_NSA_ILi1024EEENSA_ILi32EEEEEElEEElEEEEEEEESJ_NS5_IJlSB_lEEENS4_8TiledMMAINS4_8MMA_AtomIJNS4_4SM904GMMA6SPARSE26GMMA_64x64x32_F32F16F16_SSILNS1D_5MajorE0ELS1G_0ELNS1D_7ScaleInE1ELS1H_1ELNS1D_9SparseSelE0EEEEEENSK_INS5_IJSC_SB_SB_EEENS5_IJSB_NSA_ILi0EEES1M_EEEEENS5_IJNS4_10UnderscoreES1P_S1P_EEEEENS4_23SM90_TMA_LOAD_MULTICASTENS4_14ComposedLayoutINS4_7SwizzleILi3ELi4ELi3EEENS4_25smem_sparse_ptr_flag_bitsILi2ELi16EEENSK_INS5_IJNS5_IJSB_SQ_EEENS5_IJSC_SH_EEEEEENS5_IJNS5_IJS1M_SG_EEESN_EEEEEEEvNS4_8identityENS4_13SM90_TMA_LOADENS1T_IS1V_NS4_18smem_ptr_flag_bitsILi16EEENSK_INS5_IJSQ_SH_EEENS5_IJSH_SB_EEEEEEEvS25_EENS_8epilogue10collective6detail29Sm90TmaWarpSpecializedAdapterINS2F_15DefaultEpilogueIfNS5_IJSB_llEEES2J_NS2E_6thread17LinearCombinationIfLi1EffLNS2K_9ScaleType4KindE0ELNS_15FloatRoundStyleE2EfEENS1_15EpilogueDefaultEEEEEvvEEEEvNT_6ParamsE --------------------------
	.section	.text._ZN7cutlass13device_kernelINS_4gemm6kernel13GemmUniversalIN4cute5tupleIJiiiiEEENS1_10collective13CollectiveMmaINS1_40MainloopSm90TmaGmmaWarpSpecializedSparseILi6ENS5_IJNS4_1CILi1EEENSA_ILi2EEESB_EEENS1_35KernelTmaWarpSpecializedCooperativeEEENS5_IJNSA_ILi128EEENSA_ILi64EEESG_EEENS_6half_tENS5_IJNS4_6LayoutINS5_IJiNS5_IJSC_iEEEiEEENS5_IJlNS5_IJSB_SC_EEElEEEEENSK_INS5_IJNS5_IJNS5_IJNSA_ILi8EEESC_NSA_ILi4EEEEEEiEEENS5_IJNS5_IJNSA_ILi16EEESC_SR_EEEiEEEiEEENS5_IJNS5_IJNS5_IJSG_SU_NSA_ILi2048EEEEEENSA_ILi8192EEEEEENS5_IJNS5_IJSB_NSA_ILi1024EEENSA_ILi32EEEEEElEEElEEEEEEEESJ_NS5_IJlSB_lEEENS4_8TiledMMAINS4_8MMA_AtomIJNS4_4SM904GMMA6SPARSE26GMMA_64x64x32_F32F16F16_SSILNS1D_5MajorE0ELS1G_0ELNS1D_7ScaleInE1ELS1H_1ELNS1D_9SparseSelE0EEEEEENSK_INS5_IJSC_SB_SB_EEENS5_IJSB_NSA_ILi0EEES1M_EEEEENS5_IJNS4_10UnderscoreES1P_S1P_EEEEENS4_23SM90_TMA_LOAD_MULTICASTENS4_14ComposedLayoutINS4_7SwizzleILi3ELi4ELi3EEENS4_25smem_sparse_ptr_flag_bitsILi2ELi16EEENSK_INS5_IJNS5_IJSB_SQ_EEENS5_IJSC_SH_EEEEEENS5_IJNS5_IJS1M_SG_EEESN_EEEEEEEvNS4_8identityENS4_13SM90_TMA_LOADENS1T_IS1V_NS4_18smem_ptr_flag_bitsILi16EEENSK_INS5_IJSQ_SH_EEENS5_IJSH_SB_EEEEEEEvS25_EENS_8epilogue10collective6detail29Sm90TmaWarpSpecializedAdapterINS2F_15DefaultEpilogueIfNS5_IJSB_llEEES2J_NS2E_6thread17LinearCombinationIfLi1EffLNS2K_9ScaleType4KindE0ELNS_15FloatRoundStyleE2EfEENS1_15EpilogueDefaultEEEEEvvEEEEvNT_6ParamsE,"ax",@progbits
	.align	128
.text._ZN7cutlass13device_kernelINS_4gemm6kernel13GemmUniversalIN4cute5tupleIJiiiiEEENS1_10collective13CollectiveMmaINS1_40MainloopSm90TmaGmmaWarpSpecializedSparseILi6ENS5_IJNS4_1CILi1EEENSA_ILi2EEESB_EEENS1_35KernelTmaWarpSpecializedCooperativeEEENS5_IJNSA_ILi128EEENSA_ILi64EEESG_EEENS_6half_tENS5_IJNS4_6LayoutINS5_IJiNS5_IJSC_iEEEiEEENS5_IJlNS5_IJSB_SC_EEElEEEEENSK_INS5_IJNS5_IJNS5_IJNSA_ILi8EEESC_NSA_ILi4EEEEEEiEEENS5_IJNS5_IJNSA_ILi16EEESC_SR_EEEiEEEiEEENS5_IJNS5_IJNS5_IJSG_SU_NSA_ILi2048EEEEEENSA_ILi8192EEEEEENS5_IJNS5_IJSB_NSA_ILi1024EEENSA_ILi32EEEEEElEEElEEEEEEEESJ_NS5_IJlSB_lEEENS4_8TiledMMAINS4_8MMA_AtomIJNS4_4SM904GMMA6SPARSE26GMMA_64x64x32_F32F16F16_SSILNS1D_5MajorE0ELS1G_0ELNS1D_7ScaleInE1ELS1H_1ELNS1D_9SparseSelE0EEEEEENSK_INS5_IJSC_SB_SB_EEENS5_IJSB_NSA_ILi0EEES1M_EEEEENS5_IJNS4_10UnderscoreES1P_S1P_EEEEENS4_23SM90_TMA_LOAD_MULTICASTENS4_14ComposedLayoutINS4_7SwizzleILi3ELi4ELi3EEENS4_25smem_sparse_ptr_flag_bitsILi2ELi16EEENSK_INS5_IJNS5_IJSB_SQ_EEENS5_IJSC_SH_EEEEEENS5_IJNS5_IJS1M_SG_EEESN_EEEEEEEvNS4_8identityENS4_13SM90_TMA_LOADENS1T_IS1V_NS4_18smem_ptr_flag_bitsILi16EEENSK_INS5_IJSQ_SH_EEENS5_IJSH_SB_EEEEEEEvS25_EENS_8epilogue10collective6detail29Sm90TmaWarpSpecializedAdapterINS2F_15DefaultEpilogueIfNS5_IJSB_llEEES2J_NS2E_6thread17LinearCombinationIfLi1EffLNS2K_9ScaleType4KindE0ELNS_15FloatRoundStyleE2EfEENS1_15EpilogueDefaultEEEEEvvEEEEvNT_6ParamsE:
        .type           _ZN7cutlass13device_kernelINS_4gemm6kernel13GemmUniversalIN4cute5tupleIJiiiiEEENS1_10collective13CollectiveMmaINS1_40MainloopSm90TmaGmmaWarpSpecializedSparseILi6ENS5_IJNS4_1CILi1EEENSA_ILi2EEESB_EEENS1_35KernelTmaWarpSpecializedCooperativeEEENS5_IJNSA_ILi128EEENSA_ILi64EEESG_EEENS_6half_tENS5_IJNS4_6LayoutINS5_IJiNS5_IJSC_iEEEiEEENS5_IJlNS5_IJSB_SC_EEElEEEEENSK_INS5_IJNS5_IJNS5_IJNSA_ILi8EEESC_NSA_ILi4EEEEEEiEEENS5_IJNS5_IJNSA_ILi16EEESC_SR_EEEiEEEiEEENS5_IJNS5_IJNS5_IJSG_SU_NSA_ILi2048EEEEEENSA_ILi8192EEEEEENS5_IJNS5_IJSB_NSA_ILi1024EEENSA_ILi32EEEEEElEEElEEEEEEEESJ_NS5_IJlSB_lEEENS4_8TiledMMAINS4_8MMA_AtomIJNS4_4SM904GMMA6SPARSE26GMMA_64x64x32_F32F16F16_SSILNS1D_5MajorE0ELS1G_0ELNS1D_7ScaleInE1ELS1H_1ELNS1D_9SparseSelE0EEEEEENSK_INS5_IJSC_SB_SB_EEENS5_IJSB_NSA_ILi0EEES1M_EEEEENS5_IJNS4_10UnderscoreES1P_S1P_EEEEENS4_23SM90_TMA_LOAD_MULTICASTENS4_14ComposedLayoutINS4_7SwizzleILi3ELi4ELi3EEENS4_25smem_sparse_ptr_flag_bitsILi2ELi16EEENSK_INS5_IJNS5_IJSB_SQ_EEENS5_IJSC_SH_EEEEEENS5_IJNS5_IJS1M_SG_EEESN_EEEEEEEvNS4_8identityENS4_13SM90_TMA_LOADENS1T_IS1V_NS4_18smem_ptr_flag_bitsILi16EEENSK_INS5_IJSQ_SH_EEENS5_IJSH_SB_EEEEEEEvS25_EENS_8epilogue10collective6detail29Sm90TmaWarpSpecializedAdapterINS2F_15DefaultEpilogueIfNS5_IJSB_llEEES2J_NS2E_6thread17LinearCombinationIfLi1EffLNS2K_9ScaleType4KindE0ELNS_15FloatRoundStyleE2EfEENS1_15EpilogueDefaultEEEEEvvEEEEvNT_6ParamsE,@function
        .size           _ZN7cutlass13device_kernelINS_4gemm6kernel13GemmUniversalIN4cute5tupleIJiiiiEEENS1_10collective13CollectiveMmaINS1_40MainloopSm90TmaGmmaWarpSpecializedSparseILi6ENS5_IJNS4_1CILi1EEENSA_ILi2EEESB_EEENS1_35KernelTmaWarpSpecializedCooperativeEEENS5_IJNSA_ILi128EEENSA_ILi64EEESG_EEENS_6half_tENS5_IJNS4_6LayoutINS5_IJiNS5_IJSC_iEEEiEEENS5_IJlNS5_IJSB_SC_EEElEEEEENSK_INS5_IJNS5_IJNS5_IJNSA_ILi8EEESC_NSA_ILi4EEEEEEiEEENS5_IJNS5_IJNSA_ILi16EEESC_SR_EEEiEEEiEEENS5_IJNS5_IJNS5_IJSG_SU_NSA_ILi2048EEEEEENSA_ILi8192EEEEEENS5_IJNS5_IJSB_NSA_ILi1024EEENSA_ILi32EEEEEElEEElEEEEEEEESJ_NS5_IJlSB_lEEENS4_8TiledMMAINS4_8MMA_AtomIJNS4_4SM904GMMA6SPARSE26GMMA_64x64x32_F32F16F16_SSILNS1D_5MajorE0ELS1G_0ELNS1D_7ScaleInE1ELS1H_1ELNS1D_9SparseSelE0EEEEEENSK_INS5_IJSC_SB_SB_EEENS5_IJSB_NSA_ILi0EEES1M_EEEEENS5_IJNS4_10UnderscoreES1P_S1P_EEEEENS4_23SM90_TMA_LOAD_MULTICASTENS4_14ComposedLayoutINS4_7SwizzleILi3ELi4ELi3EEENS4_25smem_sparse_ptr_flag_bitsILi2ELi16EEENSK_INS5_IJNS5_IJSB_SQ_EEENS5_IJSC_SH_EEEEEENS5_IJNS5_IJS1M_SG_EEESN_EEEEEEEvNS4_8identityENS4_13SM90_TMA_LOADENS1T_IS1V_NS4_18smem_ptr_flag_bitsILi16EEENSK_INS5_IJSQ_SH_EEENS5_IJSH_SB_EEEEEEEvS25_EENS_8epilogue10collective6detail29Sm90TmaWarpSpecializedAdapterINS2F_15DefaultEpilogueIfNS5_IJSB_llEEES2J_NS2E_6thread17LinearCombinationIfLi1EffLNS2K_9ScaleType4KindE0ELNS_15FloatRoundStyleE2EfEENS1_15EpilogueDefaultEEEEEvvEEEEvNT_6ParamsE,(.L_x_128 - _ZN7cutlass13device_kernelINS_4gemm6kernel13GemmUniversalIN4cute5tupleIJiiiiEEENS1_10collective13CollectiveMmaINS1_40MainloopSm90TmaGmmaWarpSpecializedSparseILi6ENS5_IJNS4_1CILi1EEENSA_ILi2EEESB_EEENS1_35KernelTmaWarpSpecializedCooperativeEEENS5_IJNSA_ILi128EEENSA_ILi64EEESG_EEENS_6half_tENS5_IJNS4_6LayoutINS5_IJiNS5_IJSC_iEEEiEEENS5_IJlNS5_IJSB_SC_EEElEEEEENSK_INS5_IJNS5_IJNS5_IJNSA_ILi8EEESC_NSA_ILi4EEEEEEiEEENS5_IJNS5_IJNSA_ILi16EEESC_SR_EEEiEEEiEEENS5_IJNS5_IJNS5_IJSG_SU_NSA_ILi2048EEEEEENSA_ILi8192EEEEEENS5_IJNS5_IJSB_NSA_ILi1024EEENSA_ILi32EEEEEElEEElEEEEEEEESJ_NS5_IJlSB_lEEENS4_8TiledMMAINS4_8MMA_AtomIJNS4_4SM904GMMA6SPARSE26GMMA_64x64x32_F32F16F16_SSILNS1D_5MajorE0ELS1G_0ELNS1D_7ScaleInE1ELS1H_1ELNS1D_9SparseSelE0EEEEEENSK_INS5_IJSC_SB_SB_EEENS5_IJSB_NSA_ILi0EEES1M_EEEEENS5_IJNS4_10UnderscoreES1P_S1P_EEEEENS4_23SM90_TMA_LOAD_MULTICASTENS4_14ComposedLayoutINS4_7SwizzleILi3ELi4ELi3EEENS4_25smem_sparse_ptr_flag_bitsILi2ELi16EEENSK_INS5_IJNS5_IJSB_SQ_EEENS5_IJSC_SH_EEEEEENS5_IJNS5_IJS1M_SG_EEESN_EEEEEEEvNS4_8identityENS4_13SM90_TMA_LOADENS1T_IS1V_NS4_18smem_ptr_flag_bitsILi16EEENSK_INS5_IJSQ_SH_EEENS5_IJSH_SB_EEEEEEEvS25_EENS_8epilogue10collective6detail29Sm90TmaWarpSpecializedAdapterINS2F_15DefaultEpilogueIfNS5_IJSB_llEEES2J_NS2E_6thread17LinearCombinationIfLi1EffLNS2K_9ScaleType4KindE0ELNS_15FloatRoundStyleE2EfEENS1_15EpilogueDefaultEEEEEvvEEEEvNT_6ParamsE)
        .other          _ZN7cutlass13device_kernelINS_4gemm6kernel13GemmUniversalIN4cute5tupleIJiiiiEEENS1_10collective13CollectiveMmaINS1_40MainloopSm90TmaGmmaWarpSpecializedSparseILi6ENS5_IJNS4_1CILi1EEENSA_ILi2EEESB_EEENS1_35KernelTmaWarpSpecializedCooperativeEEENS5_IJNSA_ILi128EEENSA_ILi64EEESG_EEENS_6half_tENS5_IJNS4_6LayoutINS5_IJiNS5_IJSC_iEEEiEEENS5_IJlNS5_IJSB_SC_EEElEEEEENSK_INS5_IJNS5_IJNS5_IJNSA_ILi8EEESC_NSA_ILi4EEEEEEiEEENS5_IJNS5_IJNSA_ILi16EEESC_SR_EEEiEEEiEEENS5_IJNS5_IJNS5_IJSG_SU_NSA_ILi2048EEEEEENSA_ILi8192EEEEEENS5_IJNS5_IJSB_NSA_ILi1024EEENSA_ILi32EEEEEElEEElEEEEEEEESJ_NS5_IJlSB_lEEENS4_8TiledMMAINS4_8MMA_AtomIJNS4_4SM904GMMA6SPARSE26GMMA_64x64x32_F32F16F16_SSILNS1D_5MajorE0ELS1G_0ELNS1D_7ScaleInE1ELS1H_1ELNS1D_9SparseSelE0EEEEEENSK_INS5_IJSC_SB_SB_EEENS5_IJSB_NSA_ILi0EEES1M_EEEEENS5_IJNS4_10UnderscoreES1P_S1P_EEEEENS4_23SM90_TMA_LOAD_MULTICASTENS4_14ComposedLayoutINS4_7SwizzleILi3ELi4ELi3EEENS4_25smem_sparse_ptr_flag_bitsILi2ELi16EEENSK_INS5_IJNS5_IJSB_SQ_EEENS5_IJSC_SH_EEEEEENS5_IJNS5_IJS1M_SG_EEESN_EEEEEEEvNS4_8identityENS4_13SM90_TMA_LOADENS1T_IS1V_NS4_18smem_ptr_flag_bitsILi16EEENSK_INS5_IJSQ_SH_EEENS5_IJSH_SB_EEEEEEEvS25_EENS_8epilogue10collective6detail29Sm90TmaWarpSpecializedAdapterINS2F_15DefaultEpilogueIfNS5_IJSB_llEEES2J_NS2E_6thread17LinearCombinationIfLi1EffLNS2K_9ScaleType4KindE0ELNS_15FloatRoundStyleE2EfEENS1_15EpilogueDefaultEEEEEvvEEEEvNT_6ParamsE,@"STO_CUDA_ENTRY STV_DEFAULT"
_ZN7cutlass13device_kernelINS_4gemm6kernel13GemmUniversalIN4cute5tupleIJiiiiEEENS1_10collective13CollectiveMmaINS1_40MainloopSm90TmaGmmaWarpSpecializedSparseILi6ENS5_IJNS4_1CILi1EEENSA_ILi2EEESB_EEENS1_35KernelTmaWarpSpecializedCooperativeEEENS5_IJNSA_ILi128EEENSA_ILi64EEESG_EEENS_6half_tENS5_IJNS4_6LayoutINS5_IJiNS5_IJSC_iEEEiEEENS5_IJlNS5_IJSB_SC_EEElEEEEENSK_INS5_IJNS5_IJNS5_IJNSA_ILi8EEESC_NSA_ILi4EEEEEEiEEENS5_IJNS5_IJNSA_ILi16EEESC_SR_EEEiEEEiEEENS5_IJNS5_IJNS5_IJSG_SU_NSA_ILi2048EEEEEENSA_ILi8192EEEEEENS5_IJNS5_IJSB_NSA_ILi1024EEENSA_ILi32EEEEEElEEElEEEEEEEESJ_NS5_IJlSB_lEEENS4_8TiledMMAINS4_8MMA_AtomIJNS4_4SM904GMMA6SPARSE26GMMA_64x64x32_F32F16F16_SSILNS1D_5MajorE0ELS1G_0ELNS1D_7ScaleInE1ELS1H_1ELNS1D_9SparseSelE0EEEEEENSK_INS5_IJSC_SB_SB_EEENS5_IJSB_NSA_ILi0EEES1M_EEEEENS5_IJNS4_10UnderscoreES1P_S1P_EEEEENS4_23SM90_TMA_LOAD_MULTICASTENS4_14ComposedLayoutINS4_7SwizzleILi3ELi4ELi3EEENS4_25smem_sparse_ptr_flag_bitsILi2ELi16EEENSK_INS5_IJNS5_IJSB_SQ_EEENS5_IJSC_SH_EEEEEENS5_IJNS5_IJS1M_SG_EEESN_EEEEEEEvNS4_8identityENS4_13SM90_TMA_LOADENS1T_IS1V_NS4_18smem_ptr_flag_bitsILi16EEENSK_INS5_IJSQ_SH_EEENS5_IJSH_SB_EEEEEEEvS25_EENS_8epilogue10collective6detail29Sm90TmaWarpSpecializedAdapterINS2F_15DefaultEpilogueIfNS5_IJSB_llEEES2J_NS2E_6thread17LinearCombinationIfLi1EffLNS2K_9ScaleType4KindE0ELNS_15FloatRoundStyleE2EfEENS1_15EpilogueDefaultEEEEEvvEEEEvNT_6ParamsE:
[----:B------:R-:W-:Y:S01]  /*0000*/  LDC R1, c[0x0][0x28] ;  /* 0x00000a00ff017b82 */ /* 0x000fe20000000800 */
[----:B------:R-:W0:Y:S01]  /*0010*/  S2R R0, SR_TID.X ;  /* 0x0000000000007919 */ /* 0x000e220000002100 */
[----:B------:R-:W-:Y:S01]  /*0020*/  ELECT P0, URZ, PT ;  /* 0x00000000003f782f */ /* 0x000fe20003800000 */
[----:B------:R-:W-:Y:S01]  /*0030*/  BSSY B0, `(.L_x_0) ;  /* 0x0000012000007945 */ /* 0x000fe20003800000 */
[--C-:B0-----:R-:W-:Y:S02]  /*0040*/  SHF.R.U32.HI R2, RZ, 0x5, R0.reuse ;  /* 0x00000005ff027819 */ /* 0x101fe40000011600 */
[----:B------:R-:W-:-:S03]  /*0050*/  SHF.R.U32.HI R6, RZ, 0x7, R0 ;  /* 0x00000007ff067819 */ /* 0x000fc60000011600 */
[----:B------:R-:W0:Y:S04]  /*0060*/  SHFL.IDX PT, R7, R2, RZ, 0x1f ;  /* 0x00001fff02077589 */ /* 0x000e2800000e0000 */
[----:B------:R1:W2:Y:S01]  /*0070*/  SHFL.IDX PT, R4, R6, RZ, 0x1f ;  /* 0x00001fff06047589 */ /* 0x0002a200000e0000 */
[----:B0-----:R-:W-:-:S13]  /*0080*/  ISETP.NE.OR P0, PT, R7, RZ, !P0 ;  /* 0x000000ff0700720c */ /* 0x001fda0004705670 */
[----:B-12---:R-:W-:Y:S05]  /*0090*/  @P0 BRA `(.L_x_1) ;  /* 0x00000000002c0947 */ /* 0x006fea0003800000 */
[----:B------:R-:W-:Y:S02]  /*00a0*/  ULDC.64 UR4, c[0x0][0x198] ;  /* 0x0000660000047ab9 */ /* 0x000fe40000000a00 */
[----:B------:R-:W-:Y:S02]  /*00b0*/  UIADD3 UR6, UP0, UR4, 0xf0, URZ ;  /* 0x000000f004067890 */ /* 0x000fe4000ff1e03f */
[----:B------:R-:W-:Y:S02]  /*00c0*/  UIADD3 UR8, UP1, UR4, 0x1f0, URZ ;  /* 0x000001f004087890 */ /* 0x000fe4000ff3e03f */
[----:B------:R-:W-:Y:S02]  /*00d0*/  UIADD3 UR4, UP2, UR4, 0x2f0, URZ ;  /* 0x000002f004047890 */ /* 0x000fe4000ff5e03f */
[----:B------:R-:W-:Y:S02]  /*00e0*/  UIADD3.X UR7, URZ, UR5, URZ, UP0, !UPT ;  /* 0x000000053f077290 */ /* 0x000fe400087fe43f */
[----:B------:R-:W-:-:S02]  /*00f0*/  UIADD3.X UR9, URZ, UR5, URZ, UP1, !UPT ;  /* 0x000000053f097290 */ /* 0x000fc40008ffe43f */
[----:B------:R-:W-:-:S05]  /*0100*/  UIADD3.X UR5, URZ, UR5, URZ, UP2, !UPT ;  /* 0x000000053f057290 */ /* 0x000fca00097fe43f */
[----:B------:R0:W-:Y:S02]  /*0110*/  UTMACCTL.PF [UR6] ;  /* 0x00000000060079b9 */ /* 0x0001e40008040000 */
[----:B------:R0:W-:Y:S02]  /*0120*/  UTMACCTL.PF [UR8] ;  /* 0x00000000080079b9 */ /* 0x0001e40008040000 */
[----:B------:R0:W-:Y:S02]  /*0130*/  UTMACCTL.PF [UR4] ;  /* 0x00000000040079b9 */ /* 0x0001e40008040000 */
[----:B0-----:R-:W-:Y:S01]  /*0140*/  NOP ;  /* 0x0000000000007918 */ /* 0x001fe20000000000 */
.L_x_1:
[----:B------:R-:W-:Y:S05]  /*0150*/  BSYNC B0 ;  /* 0x0000000000007941 */ /* 0x000fea0003800000 */
.L_x_0:
[----:B------:R-:W0:Y:S02]  /*0160*/  SHFL.IDX PT, R3, R2, RZ, 0x1f ;  /* 0x00001fff02037589 */ /* 0x000e2400000e0000 */
[----:B0-----:R-:W-:-:S13]  /*0170*/  ISETP.NE.AND P0, PT, R3, RZ, PT ;  /* 0x000000ff0300720c */ /* 0x001fda0003f05270 */
[----:B------:R-:W-:Y:S05]  /*0180*/  @P0 BRA `(.L_x_2) ;  /* 0x0000000000680947 */ /* 0x000fea0003800000 */
[----:B------:R-:W0:Y:S01]  /*0190*/  S2UR UR8, SR_CgaCtaId ;  /* 0x00000000000879c3 */ /* 0x000e220000008800 */
[----:B------:R-:W-:Y:S01]  /*01a0*/  UMOV UR4, 0x400 ;  /* 0x0000040000047882 */ /* 0x000fe20000000000 */
[----:B------:R-:W-:Y:S01]  /*01b0*/  UMOV UR5, 0x1 ;  /* 0x0000000100057882 */ /* 0x000fe20000000000 */
[----:B------:R-:W-:Y:S01]  /*01c0*/  UMOV UR6, 0x4 ;  /* 0x0000000400067882 */ /* 0x000fe20000000000 */
[----:B------:R-:W-:Y:S01]  /*01d0*/  ELECT P0, URZ, PT ;  /* 0x00000000003f782f */ /* 0x000fe20003800000 */
[----:B------:R-:W-:-:S04]  /*01e0*/  UIADD3 UR6, -UR6, 0x100000, URZ ;  /* 0x0010000006067890 */ /* 0x000fc8000fffe13f */
[----:B------:R-:W-:Y:S02]  /*01f0*/  USHF.L.U32 UR7, UR6, 0xb, URZ ;  /* 0x0000000b06077899 */ /* 0x000fe4000800063f */
[----:B------:R-:W-:Y:S02]  /*0200*/  USHF.L.U32 UR6, UR6, 0x1, URZ ;  /* 0x0000000106067899 */ /* 0x000fe4000800063f */
[----:B0-----:R-:W-:Y:S02]  /*0210*/  ULEA UR8, UR8, UR4, 0x18 ;  /* 0x0000000408087291 */ /* 0x001fe4000f8ec03f */
[----:B------:R-:W-:-:S04]  /*0220*/  UIADD3 UR4, -UR5, 0x100000, URZ ;  /* 0x0010000005047890 */ /* 0x000fc8000fffe13f */
[----:B------:R-:W-:Y:S02]  /*0230*/  USHF.L.U32 UR5, UR4, 0xb, URZ ;  /* 0x0000000b04057899 */ /* 0x000fe4000800063f */
[----:B------:R-:W-:Y:S01]  /*0240*/  USHF.L.U32 UR4, UR4, 0x1, URZ ;  /* 0x0000000104047899 */ /* 0x000fe2000800063f */
[----:B------:R-:W0:Y:S11]  /*0250*/  FENCE.VIEW.ASYNC.S ;  /* 0x00000000000073c6 */ /* 0x000e360000000000 */
[----:B0-----:R0:W1:Y:S01]  /*0260*/  SYNCS.EXCH.64 URZ, [UR8], UR4 ;  /* 0x00000004083f75b2 */ /* 0x0010620008000100 */
[----:B------:R0:W2:Y:S01]  /*0270*/  SYNCS.EXCH.64 URZ, [UR8+0x30], UR6 ;  /* 0x00003006083f75b2 */ /* 0x0000a20008000100 */
[----:B------:R0:W3:Y:S01]  /*0280*/  SYNCS.EXCH.64 URZ, [UR8+0x8], UR4 ;  /* 0x00000804083f75b2 */ /* 0x0000e20008000100 */
[----:B------:R0:W4:Y:S01]  /*0290*/  SYNCS.EXCH.64 URZ, [UR8+0x38], UR6 ;  /* 0x00003806083f75b2 */ /* 0x0001220008000100 */
[----:B------:R0:W0:Y:S01]  /*02a0*/  SYNCS.EXCH.64 URZ, [UR8+0x10], UR4 ;  /* 0x00001004083f75b2 */ /* 0x0000220008000100 */
[----:B------:R0:W0:Y:S01]  /*02b0*/  SYNCS.EXCH.64 URZ, [UR8+0x40], UR6 ;  /* 0x00004006083f75b2 */ /* 0x0000220008000100 */
[----:B------:R0:W0:Y:S01]  /*02c0*/  SYNCS.EXCH.64 URZ, [UR8+0x18], UR4 ;  /* 0x00001804083f75b2 */ /* 0x0000220008000100 */
[----:B------:R0:W0:Y:S01]  /*02d0*/  SYNCS.EXCH.64 URZ, [UR8+0x48], UR6 ;  /* 0x00004806083f75b2 */ /* 0x0000220008000100 */
[----:B------:R0:W0:Y:S01]  /*02e0*/  SYNCS.EXCH.64 URZ, [UR8+0x20], UR4 ;  /* 0x00002004083f75b2 */ /* 0x0000220008000100 */
[----:B------:R0:W0:Y:S01]  /*02f0*/  SYNCS.EXCH.64 URZ, [UR8+0x50], UR6 ;  /* 0x00005006083f75b2 */ /* 0x0000220008000100 */
[----:B------:R0:W0:Y:S01]  /*0300*/  SYNCS.EXCH.64 URZ, [UR8+0x28], UR4 ;  /* 0x00002804083f75b2 */ /* 0x0000220008000100 */
[----:B------:R0:W0:Y:S01]  /*0310*/  SYNCS.EXCH.64 URZ, [UR8+0x58], UR6 ;  /* 0x00005806083f75b2 */ /* 0x0000220008000100 */
[----:B------:R-:W-:Y:S01]  /*0320*/  NOP ;  /* 0x0000000000007918 */ /* 0x000fe20000000000 */
.L_x_2:
[----:B------:R-:W5:Y:S01]  /*0330*/  SHFL.IDX PT, R2, R2, RZ, 0x1f ;  /* 0x00001fff02027589 */ /* 0x000f6200000e0000 */
[----:B------:R-:W-:Y:S01]  /*0340*/  SHF.R.S32.HI R5, RZ, 0x1f, R0 ;  /* 0x0000001fff057819 */ /* 0x000fe20000011400 */
[----:B0-----:R-:W0:Y:S01]  /*0350*/  S2UR UR8, SR_CTAID.X ;  /* 0x00000000000879c3 */ /* 0x001e220000002500 */
[----:B------:R-:W-:Y:S01]  /*0360*/  ELECT P0, URZ, PT ;  /* 0x00000000003f782f */ /* 0x000fe20003800000 */
[----:B------:R-:W1:Y:S01]  /*0370*/  S2R R8, SR_CTAID.Y ;  /* 0x0000000000087919 */ /* 0x000e620000002600 */
[----:B------:R-:W-:Y:S01]  /*0380*/  LEA.HI R5, R5, R0, RZ, 0x7 ;  /* 0x0000000005057211 */ /* 0x000fe200078f38ff */
[----:B------:R-:W-:Y:S01]  /*0390*/  ULDC UR4, c[0x0][0x154] ;  /* 0x0000550000047ab9 */ /* 0x000fe20000000800 */
[----:B------:R-:W-:Y:S01]  /*03a0*/  VIADD R16, R4, 0xffffffff ;  /* 0xffffffff04107836 */ /* 0x000fe20000000000 */
[----:B------:R-:W-:Y:S01]  /*03b0*/  NOP ;  /* 0x0000000000007918 */ /* 0x000fe20000000000 */
[----:B------:R-:W-:Y:S01]  /*03c0*/  LOP3.LUT R5, R5, 0xffffff80, RZ, 0xc0, !PT ;  /* 0xffffff8005057812 */ /* 0x000fe200078ec0ff */
[----:B------:R-:W2:Y:S01]  /*03d0*/  LDC R15, c[0x0][0x140] ;  /* 0x00005000ff0f7b82 */ /* 0x000ea20000000800 */
[----:B------:R-:W-:Y:S01]  /*03e0*/  NOP ;  /* 0x0000000000007918 */ /* 0x000fe20000000000 */
[----:B------:R-:W-:-:S02]  /*03f0*/  ISETP.GE.U32.AND P5, PT, R16, 0x2, PT ;  /* 0x000000021000780c */ /* 0x000fc40003fa6070 */
[----:B------:R-:W-:-:S05]  /*0400*/  IMAD.IADD R5, R0, 0x1, -R5 ;  /* 0x0000000100057824 */ /* 0x000fca00078e0a05 */
[----:B------:R-:W-:Y:S02]  /*0410*/  SHF.R.S32.HI R10, RZ, 0x1f, R5 ;  /* 0x0000001fff0a7819 */ /* 0x000fe40000011405 */
[----:B------:R-:W-:Y:S02]  /*0420*/  LOP3.LUT P2, RZ, R5, 0x7, RZ, 0xc0, !PT ;  /* 0x0000000705ff7812 */ /* 0x000fe4000784c0ff */
[----:B------:R-:W-:Y:S02]  /*0430*/  LEA.HI R10, R10, R5, RZ, 0x3 ;  /* 0x000000050a0a7211 */ /* 0x000fe400078f18ff */
[----:B-----5:R-:W-:Y:S02]  /*0440*/  ISETP.NE.OR P0, PT, R2, RZ, !P0 ;  /* 0x000000ff0200720c */ /* 0x020fe40004705670 */
[--C-:B------:R-:W-:Y:S02]  /*0450*/  SHF.R.S32.HI R2, RZ, 0x3, R10.reuse ;  /* 0x00000003ff027819 */ /* 0x100fe4000001140a */
[----:B------:R-:W-:-:S02]  /*0460*/  SHF.R.S32.HI R11, RZ, 0x1f, R10 ;  /* 0x0000001fff0b7819 */ /* 0x000fc4000001140a */
[----:B------:R-:W-:Y:S02]  /*0470*/  SHF.R.S32.HI R10, RZ, 0x1f, R3 ;  /* 0x0000001fff0a7819 */ /* 0x000fe40000011403 */
[----:B------:R-:W-:Y:S02]  /*0480*/  LEA.HI R11, R11, R2, RZ, 0x2 ;  /* 0x000000020b0b7211 */ /* 0x000fe400078f10ff */
[----:B------:R-:W-:Y:S02]  /*0490*/  LEA.HI R10, R10, R3, RZ, 0x2 ;  /* 0x000000030a0a7211 */ /* 0x000fe400078f10ff */
[----:B-1----:R-:W-:Y:S01]  /*04a0*/  I2FP.F32.U32 R13, R8 ;  /* 0x00000008000d7245 */ /* 0x002fe20000201000 */
[----:B------:R-:W-:Y:S01]  /*04b0*/  VOTEU.ALL UP0, P0 ;  /* 0x00000000003f7886 */ /* 0x000fe20000000000 */
[----:B------:R-:W-:Y:S01]  /*04c0*/  LOP3.LUT R12, R10, 0x3ffffffc, RZ, 0xc0, !PT ;  /* 0x3ffffffc0a0c7812 */ /* 0x000fe200078ec0ff */
[----:B------:R-:W-:Y:S01]  /*04d0*/  VOTEU.ALL UP1, P0 ;  /* 0x00000000003f7886 */ /* 0x000fe20000020000 */
[----:B------:R-:W-:Y:S01]  /*04e0*/  LOP3.LUT R11, R11, 0xfffffffc, RZ, 0xc0, !PT ;  /* 0xfffffffc0b0b7812 */ /* 0x000fe200078ec0ff */
[----:B------:R-:W-:Y:S01]  /*04f0*/  FMUL R14, R13, UR4 ;  /* 0x000000040d0e7c20 */ /* 0x000fe20008400000 */
[----:B------:R-:W1:Y:S01]  /*0500*/  @!UP0 S2UR UR7, SR_CgaCtaId ;  /* 0x00000000000789c3 */ /* 0x000e620000008800 */
[----:B------:R-:W-:Y:S01]  /*0510*/  IMAD.IADD R3, R3, 0x1, -R12 ;  /* 0x0000000103037824 */ /* 0x000fe200078e0a0c */
[----:B0-----:R-:W-:Y:S01]  /*0520*/  I2FP.F32.U32 R12, UR8 ;  /* 0x00000008000c7c45 */ /* 0x001fe20008201000 */
[----:B------:R-:W-:Y:S01]  /*0530*/  IMAD.IADD R10, R2, 0x1, -R11 ;  /* 0x00000001020a7824 */ /* 0x000fe200078e0a0b */
[----:B------:R-:W-:Y:S01]  /*0540*/  ULDC UR4, c[0x0][0x150] ;  /* 0x0000540000047ab9 */ /* 0x000fe20000000800 */
[----:B------:R-:W-:Y:S01]  /*0550*/  SHF.R.S32.HI R2, RZ, 0x1f, R7 ;  /* 0x0000001fff027819 */ /* 0x000fe20000011407 */
[----:B------:R-:W0:Y:S01]  /*0560*/  F2I.U32.TRUNC.NTZ R14, R14 ;  /* 0x0000000e000e7305 */ /* 0x000e22000020f000 */
[----:B------:R-:W-:Y:S01]  /*0570*/  FMUL R12, R12, UR4 ;  /* 0x000000040c0c7c20 */ /* 0x000fe20008400000 */
[----:B------:R-:W5:Y:S01]  /*0580*/  LDC R11, c[0x0][0x148] ;  /* 0x00005200ff0b7b82 */ /* 0x000f620000000800 */
[----:B------:R-:W-:Y:S01]  /*0590*/  LEA.HI R2, R2, R7, RZ, 0x2 ;  /* 0x0000000702027211 */ /* 0x000fe200078f10ff */
[----:B------:R-:W-:Y:S01]  /*05a0*/  IMAD R3, R3, 0x4, R10 ;  /* 0x0000000403037824 */ /* 0x000fe200078e020a */
[----:B------:R-:W-:Y:S01]  /*05b0*/  UMOV UR4, 0x20 ;  /* 0x0000002000047882 */ /* 0x000fe20000000000 */
[----:B------:R-:W-:Y:S01]  /*05c0*/  @!UP0 UMOV UR6, 0x400 ;  /* 0x0000040000068882 */ /* 0x000fe20000000000 */
[----:B------:R-:W-:Y:S01]  /*05d0*/  LOP3.LUT R2, R2, 0xfffffffc, RZ, 0xc0, !PT ;  /* 0xfffffffc02027812 */ /* 0x000fe200078ec0ff */
[----:B------:R-:W3:Y:S01]  /*05e0*/  F2I.U32.TRUNC.NTZ R12, R12 ;  /* 0x0000000c000c7305 */ /* 0x000ee2000020f000 */
[----:B------:R-:W-:Y:S01]  /*05f0*/  IMAD.SHL.U32 R10, R3, 0x4, RZ ;  /* 0x00000004030a7824 */ /* 0x000fe200078e00ff */
[----:B------:R-:W4:Y:S01]  /*0600*/  LDC R13, c[0x0][0x144] ;  /* 0x00005100ff0d7b82 */ /* 0x000f220000000800 */
[----:B------:R-:W-:-:S04]  /*0610*/  @!UP0 UIADD3 UR4, -UR4, 0x100000, URZ ;  /* 0x0010000004048890 */ /* 0x000fc8000fffe13f */
[----:B------:R-:W-:Y:S02]  /*0620*/  @!UP0 USHF.L.U32 UR5, UR4, 0xb, URZ ;  /* 0x0000000b04058899 */ /* 0x000fe4000800063f */
[----:B------:R-:W-:Y:S01]  /*0630*/  @!UP0 USHF.L.U32 UR4, UR4, 0x1, URZ ;  /* 0x0000000104048899 */ /* 0x000fe2000800063f */
[----:B------:R-:W-:Y:S01]  /*0640*/  IMAD.IADD R7, R7, 0x1, -R2 ;  /* 0x0000000107077824 */ /* 0x000fe200078e0a02 */
[----:B--2---:R-:W-:Y:S01]  /*0650*/  ISETP.EQ.U32.AND P4, PT, R15, 0x1, PT ;  /* 0x000000010f00780c */ /* 0x004fe20003f82070 */
[----:B0-----:R-:W-:Y:S01]  /*0660*/  IMAD.MOV R21, RZ, RZ, -R14 ;  /* 0x000000ffff157224 */ /* 0x001fe200078e0a0e */
[----:B------:R-:W-:Y:S01]  /*0670*/  LOP3.LUT R3, R3, 0xc, R10, 0x78, !PT ;  /* 0x0000000c03037812 */ /* 0x000fe200078e780a */
[----:B-1----:R-:W-:Y:S01]  /*0680*/  @!UP0 ULEA UR6, UR7, UR6, 0x18 ;  /* 0x0000000607068291 */ /* 0x002fe2000f8ec03f */
[----:B------:R-:W-:Y:S01]  /*0690*/  ISETP.NE.AND P1, PT, R7, 0x3, PT ;  /* 0x000000030700780c */ /* 0x000fe20003f25270 */
[----:B------:R-:W-:Y:S01]  /*06a0*/  VOTEU.ALL UP0, P0 ;  /* 0x00000000003f7886 */ /* 0x000fe20000000000 */
[----:B------:R-:W-:Y:S01]  /*06b0*/  ISETP.LT.U32.AND P0, PT, R3, 0x2, !P2 ;  /* 0x000000020300780c */ /* 0x000fe20005701070 */
[----:B---3--:R-:W-:Y:S01]  /*06c0*/  IMAD.MOV R12, RZ, RZ, -R12 ;  /* 0x000000ffff0c7224 */ /* 0x008fe200078e0a0c */
[----:B------:R-:W-:Y:S01]  /*06d0*/  ISETP.EQ.OR P1, PT, R7, RZ, !P1 ;  /* 0x000000ff0700720c */ /* 0x000fe20004f22670 */
[----:B-----5:R-:W-:Y:S01]  /*06e0*/  IMAD R2, R11, R21, R8 ;  /* 0x000000150b027224 */ /* 0x020fe200078e0208 */
[----:B------:R-:W-:-:S02]  /*06f0*/  ISETP.NE.AND P2, PT, R4, RZ, PT ;  /* 0x000000ff0400720c */ /* 0x000fc40003f45270 */
[----:B------:R-:W-:Y:S01]  /*0700*/  ISETP.EQ.AND P1, PT, R4, RZ, P1 ;  /* 0x000000ff0400720c */ /* 0x000fe20000f22270 */
[----:B------:R-:W0:Y:S02]  /*0710*/  FENCE.VIEW.ASYNC.S ;  /* 0x00000000000073c6 */ /* 0x000e240000000000 */
[----:B0-----:R0:W1:Y:S01]  /*0720*/  @!UP0 SYNCS.EXCH.64 URZ, [UR6+0x70], UR4 ;  /* 0x00007004063f85b2 */ /* 0x0010620008000100 */
[----:B------:R-:W-:Y:S02]  /*0730*/  ISETP.NE.AND P3, PT, R2, R3, PT ;  /* 0x000000030200720c */ /* 0x000fe40003f65270 */
[----:B------:R-:W-:Y:S01]  /*0740*/  SEL R2, RZ, 0x1, !P1 ;  /* 0x00000001ff027807 */ /* 0x000fe20004800000 */
[----:B----4-:R-:W-:-:S03]  /*0750*/  IMAD R10, R13, R12, UR8 ;  /* 0x000000080d0a7e24 */ /* 0x010fc6000f8e020c */
[----:B------:R-:W-:Y:S02]  /*0760*/  SEL R2, R2, 0x2, P5 ;  /* 0x0000000202027807 */ /* 0x000fe40002800000 */
[----:B------:R-:W-:-:S04]  /*0770*/  ISETP.EQ.OR P3, PT, R10, RZ, !P3 ;  /* 0x000000ff0a00720c */ /* 0x000fc80005f62670 */
[----:B------:R-:W-:Y:S01]  /*0780*/  PLOP3.LUT P0, PT, P0, P3, PT, 0x80, 0x0 ;  /* 0x000000000000781c */ /* 0x000fe20000707070 */
[----:B------:R0:W2:Y:S01]  /*0790*/  @!UP1 SYNCS.EXCH.64 URZ, [UR6+0x78], UR4 ;  /* 0x00007804063f95b2 */ /* 0x0000a20008000100 */
[----:B------:R-:W-:Y:S01]  /*07a0*/  NOP ;  /* 0x0000000000007918 */ /* 0x000fe20000000000 */
[----:B------:R-:W-:Y:S10]  /*07b0*/  @!P4 BRA `(.L_x_3) ;  /* 0x000000000008c947 */ /* 0x000ff40003800000 */
[----:B-12---:R-:W-:Y:S01]  /*07c0*/  UCGABAR_ARV ;  /* 0x00000000000079c7 */ /* 0x006fe20008000000 */
[----:B------:R-:W-:Y:S05]  /*07d0*/  BRA `(.L_x_4) ;  /* 0x0000000000047947 */ /* 0x000fea0003800000 */
.L_x_3:
[----:B-12---:R-:W-:Y:S01]  /*07e0*/  NOP ;  /* 0x0000000000007918 */ /* 0x006fe20000000000 */
.L_x_4:
[----:B------:R-:W1:Y:S01]  /*07f0*/  LDC R4, c[0x0][0x75c] ;  /* 0x0001d700ff047b82 */ /* 0x000e620000000800 */
[----:B------:R-:W-:Y:S01]  /*0800*/  IMAD.MOV.U32 R5, RZ, RZ, RZ ;  /* 0x000000ffff057224 */ /* 0x000fe200078e00ff */
[----:B-1----:R-:W-:Y:S01]  /*0810*/  ISETP.NE.AND P3, PT, R4, 0x1, PT ;  /* 0x000000010400780c */ /* 0x002fe20003f65270 */
[----:B------:R-:W-:-:S12]  /*0820*/  IMAD.U32 R4, RZ, RZ, UR8 ;  /* 0x00000008ff047e24 */ /* 0x000fd8000f8e00ff */
[----:B------:R-:W1:Y:S01]  /*0830*/  @P3 LDC R15, c[0x0][0x10] ;  /* 0x00000400ff0f3b82 */ /* 0x000e620000000800 */
[----:B------:R-:W-:Y:S02]  /*0840*/  @P3 IMAD.MOV.U32 R9, RZ, RZ, RZ ;  /* 0x000000ffff093224 */ /* 0x000fe400078e00ff */
[----:B------:R-:W-:-:S05]  /*0850*/  @P3 IMAD.MOV.U32 R17, RZ, RZ, RZ ;  /* 0x000000ffff113224 */ /* 0x000fca00078e00ff */
[----:B------:R-:W2:Y:S01]  /*0860*/  @!P3 LDC R13, c[0x0][0xc] ;  /* 0x00000300ff0dbb82 */ /* 0x000ea20000000800 */
[----:B-1----:R-:W-:-:S04]  /*0870*/  @P3 IMAD.WIDE.U32 R14, R15, UR8, R8 ;  /* 0x000000080f0e3c25 */ /* 0x002fc8000f8e0008 */
[----:B--2---:R-:W-:-:S04]  /*0880*/  @!P3 IMAD.WIDE.U32 R12, R8, R13, R4 ;  /* 0x0000000d080cb225 */ /* 0x004fc800078e0004 */
[----:B------:R-:W-:Y:S02]  /*0890*/  @P3 IMAD.MOV.U32 R4, RZ, RZ, R14 ;  /* 0x000000ffff043224 */ /* 0x000fe400078e000e */
[----:B------:R-:W-:Y:S02]  /*08a0*/  @P3 IMAD.IADD R5, R15, 0x1, R17 ;  /* 0x000000010f053824 */ /* 0x000fe400078e0211 */
[----:B------:R-:W-:Y:S02]  /*08b0*/  @!P3 IMAD.MOV.U32 R4, RZ, RZ, R12 ;  /* 0x000000ffff04b224 */ /* 0x000fe400078e000c */
[----:B------:R-:W-:Y:S01]  /*08c0*/  @!P3 IMAD.MOV.U32 R5, RZ, RZ, R13 ;  /* 0x000000ffff05b224 */ /* 0x000fe200078e000d */
[----:B------:R-:W-:Y:S06]  /*08d0*/  @!P4 BRA `(.L_x_5) ;  /* 0x00000000000cc947 */ /* 0x000fec0003800000 */
[----:B------:R-:W-:Y:S01]  /*08e0*/  UCGABAR_WAIT ;  /* 0x0000000000007dc7 */ /* 0x000fe20008000000 */
[----:B------:R-:W-:Y:S01]  /*08f0*/  CCTL.IVALL ;  /* 0x00000000ff00798f */ /* 0x000fe20002000000 */
[----:B------:R-:W-:Y:S05]  /*0900*/  BRA `(.L_x_6) ;  /* 0x0000000000047947 */ /* 0x000fea0003800000 */
.L_x_5:
[----:B------:R-:W-:Y:S06]  /*0910*/  BAR.SYNC.DEFER_BLOCKING 0x0 ;  /* 0x0000000000007b1d */ /* 0x000fec0000010000 */
.L_x_6:
[----:B------:R-:W-:Y:S05]  /*0920*/  @!P2 BRA `(.L_x_7) ;  /* 0x0000003c00dca947 */ /* 0x000fea0003800000 */
[----:B------:R-:W-:-:S13]  /*0930*/  ISETP.GT.U32.AND P1, PT, R16, 0x1, PT ;  /* 0x000000011000780c */ /* 0x000fda0003f24070 */
[----:B0-----:R-:W-:Y:S05]  /*0940*/  @P1 EXIT ;  /* 0x000000000000194d */ /* 0x001fea0003800000 */
[----:B------:R-:W-:Y:S01]  /*0950*/  ULDC.64 UR4, c[0x0][0x750] ;  /* 0x0001d40000047ab9 */ /* 0x000fe20000000a00 */
[----:B------:R-:W-:Y:S01]  /*0960*/  PRMT R13, RZ, 0x7610, R13 ;  /* 0x00007610ff0d7816 */ /* 0x000fe2000000000d */
[----:B------:R-:W-:Y:S01]  /*0970*/  IMAD.MOV.U32 R14, RZ, RZ, -0x1 ;  /* 0xffffffffff0e7424 */ /* 0x000fe200078e00ff */
[----:B------:R-:W-:Y:S01]  /*0980*/  ISETP.GE.U32.AND P1, PT, R4, UR4, PT ;  /* 0x0000000404007c0c */ /* 0x000fe2000bf26070 */
[----:B------:R-:W-:Y:S02]  /*0990*/  IMAD.MOV.U32 R18, RZ, RZ, -0x1 ;  /* 0xffffffffff127424 */ /* 0x000fe400078e00ff */
[----:B------:R-:W-:Y:S01]  /*09a0*/  IMAD.MOV.U32 R12, RZ, RZ, -0x1 ;  /* 0xffffffffff0c7424 */ /* 0x000fe200078e00ff */
[----:B------:R-:W-:-:S13]  /*09b0*/  ISETP.GE.U32.AND.EX P1, PT, R5, UR5, PT, P1 ;  /* 0x0000000505007c0c */ /* 0x000fda000bf26110 */
[----:B------:R-:W-:Y:S05]  /*09c0*/  @P1 BRA `(.L_x_8) ;  /* 0x0000000400281947 */ /* 0x000fea0003800000 */
[----:B------:R-:W0:Y:S01]  /*09d0*/  LDC.64 R22, c[0x0][0x728] ;  /* 0x0001ca00ff167b82 */ /* 0x000e220000000a00 */
[----:B------:R-:W-:Y:S02]  /*09e0*/  IMAD.MOV.U32 R12, RZ, RZ, R4 ;  /* 0x000000ffff0c7224 */ /* 0x000fe400078e0004 */
[----:B------:R-:W-:-:S05]  /*09f0*/  IMAD.MOV.U32 R13, RZ, RZ, R5 ;  /* 0x000000ffff0d7224 */ /* 0x000fca00078e0005 */
[----:B------:R-:W1:Y:S08]  /*0a00*/  LDC R18, c[0x0][0x730] ;  /* 0x0001cc00ff127b82 */ /* 0x000e700000000800 */
[----:B------:R-:W2:Y:S01]  /*0a10*/  LDC.64 R24, c[0x0][0x720] ;  /* 0x0001c800ff187b82 */ /* 0x000ea20000000a00 */
[----:B0-----:R-:W-:-:S04]  /*0a20*/  ISETP.NE.U32.AND P1, PT, R22, RZ, PT ;  /* 0x000000ff1600720c */ /* 0x001fc80003f25070 */
[----:B------:R-:W-:-:S13]  /*0a30*/  ISETP.NE.AND.EX P1, PT, R23, RZ, PT, P1 ;  /* 0x000000ff1700720c */ /* 0x000fda0003f25310 */
[----:B-12---:R-:W-:Y:S05]  /*0a40*/  @!P1 BRA `(.L_x_9) ;  /* 0x0000000000289947 */ /* 0x006fea0003800000 */
[----:B------:R-:W0:Y:S02]  /*0a50*/  LDC R7, c[0x0][0x734] ;  /* 0x0001cd00ff077b82 */ /* 0x000e240000000800 */
[----:B0-----:R-:W-:-:S05]  /*0a60*/  IADD3 R7, P1, R4, R7, RZ ;  /* 0x0000000704077210 */ /* 0x001fca0007f3e0ff */
[----:B------:R-:W-:-:S04]  /*0a70*/  IMAD.X R19, RZ, RZ, R5, P1 ;  /* 0x000000ffff137224 */ /* 0x000fc800008e0605 */
[----:B------:R-:W-:-:S04]  /*0a80*/  IMAD.WIDE.U32 R12, R19, R22, RZ ;  /* 0x00000016130c7225 */ /* 0x000fc800078e00ff */
[----:B------:R-:W-:-:S04]  /*0a90*/  IMAD.WIDE.U32 R14, P1, R7, R23, R12 ;  /* 0x00000017070e7225 */ /* 0x000fc8000782000c */
[----:B------:R-:W-:-:S04]  /*0aa0*/  IMAD.WIDE.U32 R12, R7, R22, RZ ;  /* 0x00000016070c7225 */ /* 0x000fc800078e00ff */
[----:B------:R-:W-:Y:S01]  /*0ab0*/  IMAD.X R17, RZ, RZ, RZ, P1 ;  /* 0x000000ffff117224 */ /* 0x000fe200008e06ff */
[----:B------:R-:W-:Y:S01]  /*0ac0*/  IADD3 RZ, P1, R13, R14, RZ ;  /* 0x0000000e0dff7210 */ /* 0x000fe20007f3e0ff */
[----:B------:R-:W-:-:S04]  /*0ad0*/  IMAD.MOV.U32 R16, RZ, RZ, R15 ;  /* 0x000000ffff107224 */ /* 0x000fc800078e000f */
[----:B------:R-:W-:-:S08]  /*0ae0*/  IMAD.WIDE.U32.X R12, R19, R23, R16, P1 ;  /* 0x00000017130c7225 */ /* 0x000fd000008e0410 */
.L_x_9:
[----:B------:R-:W0:Y:S01]  /*0af0*/  LDC.64 R28, c[0x0][0x740] ;  /* 0x0001d000ff1c7b82 */ /* 0x000e220000000a00 */
[-CC-:B------:R-:W-:Y:S02]  /*0b00*/  SHF.R.U64 R27, R12, R18.reuse, R13.reuse ;  /* 0x000000120c1b7219 */ /* 0x180fe4000000120d */
[----:B------:R-:W-:Y:S02]  /*0b10*/  SHF.R.U32.HI R7, RZ, R18, R13 ;  /* 0x00000012ff077219 */ /* 0x000fe4000001160d */
[----:B------:R-:W-:-:S03]  /*0b20*/  IADD3 R9, P1, RZ, -R27, RZ ;  /* 0x8000001bff097210 */ /* 0x000fc60007f3e0ff */
[----:B------:R-:W1:Y:S02]  /*0b30*/  LDC R20, c[0x0][0x718] ;  /* 0x0001c600ff147b82 */ /* 0x000e640000000800 */
[----:B------:R-:W-:Y:S02]  /*0b40*/  IMAD.X R7, RZ, RZ, ~R7, P1 ;  /* 0x000000ffff077224 */ /* 0x000fe400008e0e07 */
[----:B------:R-:W-:-:S04]  /*0b50*/  IMAD.WIDE.U32 R12, R9, R24, R4 ;  /* 0x00000018090c7225 */ /* 0x000fc800078e0004 */
[----:B------:R-:W2:Y:S01]  /*0b60*/  LDC R18, c[0x0][0x708] ;  /* 0x0001c200ff127b82 */ /* 0x000ea20000000800 */
[----:B------:R-:W-:Y:S02]  /*0b70*/  IMAD R14, R7, R24, RZ ;  /* 0x00000018070e7224 */ /* 0x000fe400078e02ff */
[----:B------:R-:W-:Y:S02]  /*0b80*/  IMAD.MOV.U32 R7, RZ, RZ, -0x1 ;  /* 0xffffffffff077424 */ /* 0x000fe400078e00ff */
[----:B------:R-:W-:Y:S02]  /*0b90*/  IMAD R9, R9, R25, R14 ;  /* 0x0000001909097224 */ /* 0x000fe400078e020e */
[----:B------:R-:W-:Y:S01]  /*0ba0*/  IMAD R25, R11, R21, R8 ;  /* 0x000000150b197224 */ /* 0x000fe200078e0208 */
[----:B------:R-:W3:Y:S01]  /*0bb0*/  LDC R26, c[0x0][0x758] ;  /* 0x0001d600ff1a7b82 */ /* 0x000ee20000000800 */
[----:B------:R-:W-:Y:S01]  /*0bc0*/  IMAD.IADD R9, R13, 0x1, R9 ;  /* 0x000000010d097824 */ /* 0x000fe200078e0209 */
[----:B0-----:R-:W-:Y:S01]  /*0bd0*/  ISETP.NE.U32.AND P1, PT, R28, RZ, PT ;  /* 0x000000ff1c00720c */ /* 0x001fe20003f25070 */
[----:B------:R-:W-:-:S03]  /*0be0*/  IMAD.MOV.U32 R21, RZ, RZ, 0x1 ;  /* 0x00000001ff157424 */ /* 0x000fc600078e00ff */
[----:B------:R-:W-:Y:S02]  /*0bf0*/  ISETP.NE.AND.EX P1, PT, R29, RZ, PT, P1 ;  /* 0x000000ff1d00720c */ /* 0x000fe40003f25310 */
[----:B------:R-:W0:Y:S01]  /*0c00*/  LDC R22, c[0x0][0x700] ;  /* 0x0001c000ff167b82 */ /* 0x000e220000000800 */
[-CC-:B-1----:R-:W-:Y:S02]  /*0c10*/  SHF.R.U64 R16, R12, R20.reuse, R9.reuse ;  /* 0x000000140c107219 */ /* 0x182fe40000001209 */
[----:B------:R-:W-:-:S05]  /*0c20*/  SHF.R.U32.HI R9, RZ, R20, R9 ;  /* 0x00000014ff097219 */ /* 0x000fca0000011609 */
[----:B------:R-:W1:Y:S01]  /*0c30*/  LDC R19, c[0x0][0x748] ;  /* 0x0001d200ff137b82 */ /* 0x000e620000000800 */
[-CC-:B--2---:R-:W-:Y:S02]  /*0c40*/  SHF.R.U64 R20, R16, R18.reuse, R9.reuse ;  /* 0x0000001210147219 */ /* 0x184fe40000001209 */
[----:B------:R-:W-:-:S05]  /*0c50*/  SHF.R.U32.HI R9, RZ, R18, R9 ;  /* 0x00000012ff097219 */ /* 0x000fca0000011609 */
[----:B------:R-:W2:Y:S01]  /*0c60*/  LDC R23, c[0x0][0x738] ;  /* 0x0001ce00ff177b82 */ /* 0x000ea20000000800 */
[-CC-:B---3--:R-:W-:Y:S02]  /*0c70*/  SHF.R.U64 R18, R20, R26.reuse, R9.reuse ;  /* 0x0000001a14127219 */ /* 0x188fe40000001209 */
[-C--:B------:R-:W-:Y:S02]  /*0c80*/  SHF.L.U32 R7, R7, R26.reuse, RZ ;  /* 0x0000001a07077219 */ /* 0x080fe400000006ff */
[----:B------:R-:W-:Y:S01]  /*0c90*/  SHF.R.U32.HI R9, RZ, R26, R9 ;  /* 0x0000001aff097219 */ /* 0x000fe20000011609 */
[----:B------:R-:W-:Y:S01]  /*0ca0*/  IMAD.MOV.U32 R8, RZ, RZ, R18 ;  /* 0x000000ffff087224 */ /* 0x000fe200078e0012 */
[----:B------:R-:W-:Y:S01]  /*0cb0*/  LOP3.LUT R11, RZ, R7, RZ, 0x33, !PT ;  /* 0x00000007ff0b7212 */ /* 0x000fe200078e33ff */
[----:B------:R-:W3:Y:S01]  /*0cc0*/  LDC R24, c[0x0][0x710] ;  /* 0x0001c400ff187b82 */ /* 0x000ee20000000800 */
[----:B------:R-:W-:Y:S05]  /*0cd0*/  @!P1 BRA `(.L_x_10) ;  /* 0x0000000000289947 */ /* 0x000fea0003800000 */
[----:B------:R-:W4:Y:S02]  /*0ce0*/  LDC R7, c[0x0][0x74c] ;  /* 0x0001d300ff077b82 */ /* 0x000f240000000800 */
[----:B----4-:R-:W-:-:S05]  /*0cf0*/  IADD3 R7, P1, R18, R7, RZ ;  /* 0x0000000712077210 */ /* 0x010fca0007f3e0ff */
        /* <DEDUP_REMOVED lines=8> */
.L_x_10:
[----:B-1----:R-:W-:Y:S01]  /*0d80*/  SHF.R.U64 R9, R8, R19, R9 ;  /* 0x0000001308097219 */ /* 0x002fe20000001209 */
[----:B------:R-:W-:Y:S01]  /*0d90*/  IMAD.MOV.U32 R13, RZ, RZ, 0x1 ;  /* 0x00000001ff0d7424 */ /* 0x000fe200078e00ff */
[----:B------:R-:W-:Y:S01]  /*0da0*/  LOP3.LUT R8, R20, R11, RZ, 0xc0, !PT ;  /* 0x0000000b14087212 */ /* 0x000fe200078ec0ff */
[----:B0-----:R-:W-:Y:S01]  /*0db0*/  VIADD R11, R22, 0xffffffff ;  /* 0xffffffff160b7836 */ /* 0x001fe20000000000 */
[----:B------:R-:W-:Y:S01]  /*0dc0*/  SHF.L.U32 R7, R21, R26, RZ ;  /* 0x0000001a15077219 */ /* 0x000fe200000006ff */
[----:B------:R-:W-:Y:S01]  /*0dd0*/  IMAD.MOV R12, RZ, RZ, -R9 ;  /* 0x000000ffff0c7224 */ /* 0x000fe200078e0a09 */
[----:B------:R-:W-:Y:S02]  /*0de0*/  SEL R10, R10, R25, !P3 ;  /* 0x000000190a0a7207 */ /* 0x000fe40005800000 */
[----:B------:R-:W-:Y:S01]  /*0df0*/  LOP3.LUT R11, R16, R11, RZ, 0xc0, !PT ;  /* 0x0000000b100b7212 */ /* 0x000fe200078ec0ff */
[----:B------:R-:W-:Y:S02]  /*0e00*/  IMAD R9, R7, R9, R8 ;  /* 0x0000000907097224 */ /* 0x000fe400078e0208 */
[----:B--2---:R-:W-:-:S02]  /*0e10*/  IMAD R7, R12, R23, R18 ;  /* 0x000000170c077224 */ /* 0x004fc400078e0212 */
[----:B---3--:R-:W-:Y:S02]  /*0e20*/  IMAD R10, R9, R24, R10 ;  /* 0x00000018090a7224 */ /* 0x008fe400078e020a */
[----:B------:R-:W-:Y:S02]  /*0e30*/  IMAD R7, R7, R22, R11 ;  /* 0x0000001607077224 */ /* 0x000fe400078e020b */
[----:B------:R-:W-:-:S03]  /*0e40*/  IMAD.MOV.U32 R12, RZ, RZ, R27 ;  /* 0x000000ffff0c7224 */ /* 0x000fc600078e001b */
[----:B------:R-:W-:Y:S02]  /*0e50*/  SEL R18, R7, R10, !P3 ;  /* 0x0000000a07127207 */ /* 0x000fe40005800000 */
[----:B------:R-:W-:-:S07]  /*0e60*/  SEL R14, R10, R7, !P3 ;  /* 0x000000070a0e7207 */ /* 0x000fce0005800000 */
.L_x_8:
[----:B------:R-:W-:-:S08]  /*0e70*/  NOP ;  /* 0x0000000000007918 */ /* 0x000fd00000000000 */
[----:B------:R-:W0:Y:S02]  /*0e80*/  USETMAXREG.TRY_ALLOC.CTAPOOL UP0, 0xe8 ;  /* 0x000000e8000079c8 */ /* 0x000e240008000600 */
[----:B0-----:R-:W-:-:S13]  /*0e90*/  PLOP3.LUT P1, PT, PT, PT, UP0, 0x80, 0x0 ;  /* 0x000000000000781c */ /* 0x001fda0003f2f008 */
[----:B------:R-:W-:Y:S05]  /*0ea0*/  @!P1 BRA `(.L_x_8) ;  /* 0xfffffffc00f09947 */ /* 0x000fea000383ffff */
[----:B------:R-:W-:Y:S01]  /*0eb0*/  ULDC.64 UR4, c[0x0][0x698] ;  /* 0x0001a60000047ab9 */ /* 0x000fe20000000a00 */
[----:B------:R-:W-:Y:S01]  /*0ec0*/  ULDC.64 UR14, c[0x0][0x208] ;  /* 0x00008200000e7ab9 */ /* 0x000fe20000000a00 */
[----:B------:R-:W-:-:S04]  /*0ed0*/  ISETP.NE.U32.AND P1, PT, RZ, UR4, PT ;  /* 0x00000004ff007c0c */ /* 0x000fc8000bf25070 */
[----:B------:R-:W-:-:S13]  /*0ee0*/  ISETP.NE.AND.EX P1, PT, RZ, UR5, PT, P1 ;  /* 0x00000005ff007c0c */ /* 0x000fda000bf25310 */
[----:B------:R-:W-:Y:S05]  /*0ef0*/  @!P1 BRA `(.L_x_11) ;  /* 0x00000000001c9947 */ /* 0x000fea0003800000 */
[----:B------:R-:W0:Y:S02]  /*0f00*/  LDC.64 R8, c[0x0][0x698] ;  /* 0x0001a600ff087b82 */ /* 0x000e240000000a00 */
[----:B0-----:R-:W2:Y:S02]  /*0f10*/  LDG.E.64 R8, desc[UR14][R8.64] ;  /* 0x0000000e08087981 */ /* 0x001ea4000c1e1b00 */
[----:B--2---:R-:W-:-:S04]  /*0f20*/  ISETP.NE.U32.AND P1, PT, R8, RZ, PT ;  /* 0x000000ff0800720c */ /* 0x004fc80003f25070 */
[----:B------:R-:W-:-:S13]  /*0f30*/  ISETP.NE.AND.EX P1, PT, R9, RZ, PT, P1 ;  /* 0x000000ff0900720c */ /* 0x000fda0003f25310 */
[----:B------:R-:W-:Y:S05]  /*0f40*/  @!P1 BRA `(.L_x_11) ;  /* 0x0000000000089947 */ /* 0x000fea0003800000 */
[----:B------:R0:W5:Y:S01]  /*0f50*/  LD.E R7, desc[UR14][R8.64] ;  /* 0x0000000e08077980 */ /* 0x000162000c101900 */
[----:B------:R-:W-:Y:S05]  /*0f60*/  BRA `(.L_x_12) ;  /* 0x0000000000207947 */ /* 0x000fea0003800000 */
.L_x_11:
[----:B------:R-:W-:Y:S02]  /*0f70*/  ULDC.64 UR4, c[0x0][0x688] ;  /* 0x0001a20000047ab9 */ /* 0x000fe40000000a00 */
[----:B------:R-:W-:-:S04]  /*0f80*/  ISETP.NE.U32.AND P1, PT, RZ, UR4, PT ;  /* 0x00000004ff007c0c */ /* 0x000fc8000bf25070 */
[----:B------:R-:W-:-:S13]  /*0f90*/  ISETP.NE.AND.EX P1, PT, RZ, UR5, PT, P1 ;  /* 0x00000005ff007c0c */ /* 0x000fda000bf25310 */
[----:B------:R-:W-:Y:S05]  /*0fa0*/  @!P1 BRA `(.L_x_13) ;  /* 0x00000000000c9947 */ /* 0x000fea0003800000 */
[----:B------:R-:W0:Y:S02]  /*0fb0*/  LDC.64 R8, c[0x0][0x688] ;  /* 0x0001a200ff087b82 */ /* 0x000e240000000a00 */
[----:B0-----:R1:W5:Y:S01]  /*0fc0*/  LDG.E R7, desc[UR14][R8.64] ;  /* 0x0000000e08077981 */ /* 0x001362000c1e1900 */
[----:B------:R-:W-:Y:S05]  /*0fd0*/  BRA `(.L_x_12) ;  /* 0x0000000000047947 */ /* 0x000fea0003800000 */
.L_x_13:
[----:B------:R-:W2:Y:S02]  /*0fe0*/  LDC R7, c[0x0][0x680] ;  /* 0x0001a000ff077b82 */ /* 0x000ea40000000800 */
.L_x_12:
[----:B------:R-:W-:Y:S02]  /*0ff0*/  ULDC.64 UR4, c[0x0][0x6a0] ;  /* 0x0001a80000047ab9 */ /* 0x000fe40000000a00 */
[----:B------:R-:W-:-:S04]  /*1000*/  ISETP.NE.U32.AND P1, PT, RZ, UR4, PT ;  /* 0x00000004ff007c0c */ /* 0x000fc8000bf25070 */
[----:B------:R-:W-:-:S13]  /*1010*/  ISETP.NE.AND.EX P1, PT, RZ, UR5, PT, P1 ;  /* 0x00000005ff007c0c */ /* 0x000fda000bf25310 */
[----:B------:R-:W-:Y:S05]  /*1020*/  @!P1 BRA `(.L_x_14) ;  /* 0x00000000001c9947 */ /* 0x000fea0003800000 */
[----:B01----:R-:W0:Y:S02]  /*1030*/  LDC.64 R8, c[0x0][0x6a0] ;  /* 0x0001a800ff087b82 */ /* 0x003e240000000a00 */
[----:B0-----:R-:W3:Y:S02]  /*1040*/  LDG.E.64 R8, desc[UR14][R8.64] ;  /* 0x0000000e08087981 */ /* 0x001ee4000c1e1b00 */
[----:B---3--:R-:W-:-:S04]  /*1050*/  ISETP.NE.U32.AND P1, PT, R8, RZ, PT ;  /* 0x000000ff0800720c */ /* 0x008fc80003f25070 */
[----:B------:R-:W-:-:S13]  /*1060*/  ISETP.NE.AND.EX P1, PT, R9, RZ, PT, P1 ;  /* 0x000000ff0900720c */ /* 0x000fda0003f25310 */
[----:B------:R-:W-:Y:S05]  /*1070*/  @!P1 BRA `(.L_x_14) ;  /* 0x0000000000089947 */ /* 0x000fea0003800000 */
[----:B------:R0:W5:Y:S01]  /*1080*/  LD.E R8, desc[UR14][R8.64] ;  /* 0x0000000e08087980 */ /* 0x000162000c101900 */
[----:B------:R-:W-:Y:S05]  /*1090*/  BRA `(.L_x_15) ;  /* 0x0000000000207947 */ /* 0x000fea0003800000 */
.L_x_14:
[----:B------:R-:W-:Y:S02]  /*10a0*/  ULDC.64 UR4, c[0x0][0x690] ;  /* 0x0001a40000047ab9 */ /* 0x000fe40000000a00 */
[----:B------:R-:W-:-:S04]  /*10b0*/  ISETP.NE.U32.AND P1, PT, RZ, UR4, PT ;  /* 0x00000004ff007c0c */ /* 0x000fc8000bf25070 */
[----:B------:R-:W-:-:S13]  /*10c0*/  ISETP.NE.AND.EX P1, PT, RZ, UR5, PT, P1 ;  /* 0x00000005ff007c0c */ /* 0x000fda000bf25310 */
[----:B------:R-:W-:Y:S05]  /*10d0*/  @!P1 BRA `(.L_x_16) ;  /* 0x00000000000c9947 */ /* 0x000fea0003800000 */
[----:B01----:R-:W0:Y:S02]  /*10e0*/  LDC.64 R8, c[0x0][0x690] ;  /* 0x0001a400ff087b82 */ /* 0x003e240000000a00 */
[----:B0-----:R1:W5:Y:S01]  /*10f0*/  LDG.E R8, desc[UR14][R8.64] ;  /* 0x0000000e08087981 */ /* 0x001362000c1e1900 */
[----:B------:R-:W-:Y:S05]  /*1100*/  BRA `(.L_x_15) ;  /* 0x0000000000047947 */ /* 0x000fea0003800000 */
.L_x_16:
[----:B01----:R-:W3:Y:S02]  /*1110*/  LDC R8, c[0x0][0x684] ;  /* 0x0001a100ff087b82 */ /* 0x003ee40000000800 */
.L_x_15:
[----:B------:R-:W-:-:S13]  /*1120*/  LOP3.LUT P1, RZ, R13, 0xff, RZ, 0xc0, !PT ;  /* 0x000000ff0dff7812 */ /* 0x000fda000782c0ff */
[----:B------:R-:W-:Y:S05]  /*1130*/  @!P1 EXIT ;  /* 0x000000000000994d */ /* 0x000fea0003800000 */
[----:B------:R-:W-:Y:S01]  /*1140*/  ULDC UR4, c[0x0][0x28c] ;  /* 0x0000a30000047ab9 */ /* 0x000fe20000000800 */
[----:B------:R-:W-:Y:S01]  /*1150*/  LOP3.LUT R60, R2, 0x1, RZ, 0xfc, !PT ;  /* 0x00000001023c7812 */ /* 0x000fe200078efcff */
[----:B------:R-:W-:-:S04]  /*1160*/  UIADD3 UR4, UR4, 0x7f, URZ ;  /* 0x0000007f04047890 */ /* 0x000fc8000fffe03f */
[----:B------:R-:W-:-:S04]  /*1170*/  USHF.R.S32.HI UR5, URZ, 0x1f, UR4 ;  /* 0x0000001f3f057899 */ /* 0x000fc80008011404 */
[----:B------:R-:W-:-:S03]  /*1180*/  ULEA.HI UR5, UR5, UR4, URZ, 0x7 ;  /* 0x0000000405057291 */ /* 0x000fc6000f8f383f */
[----:B------:R-:W-:Y:S01]  /*1190*/  UMOV UR4, URZ ;  /* 0x0000003f00047c82 */ /* 0x000fe20008000000 */
[----:B------:R-:W-:-:S03]  /*11a0*/  USHF.R.S32.HI UR6, URZ, 0x7, UR5 ;  /* 0x000000073f067899 */ /* 0x000fc60008011405 */
[----:B------:R-:W-:-:S09]  /*11b0*/  UMOV UR5, URZ ;  /* 0x0000003f00057c82 */ /* 0x000fd20008000000 */
.L_x_89:
[----:B01----:R-:W-:Y:S02]  /*11c0*/  LOP3.LUT R9, R0, 0x80, RZ, 0xc0, !PT ;  /* 0x0000008000097812 */ /* 0x003fe400078ec0ff */
[----:B------:R-:W-:Y:S02]  /*11d0*/  CS2R R54, SRZ ;  /* 0x0000000000367805 */ /* 0x000fe4000001ff00 */
[----:B------:R-:W-:Y:S02]  /*11e0*/  CS2R R24, SRZ ;  /* 0x0000000000187805 */ /* 0x000fe4000001ff00 */
[----:B------:R-:W-:Y:S02]  /*11f0*/  CS2R R26, SRZ ;  /* 0x00000000001a7805 */ /* 0x000fe4000001ff00 */
[----:B------:R-:W-:Y:S02]  /*1200*/  SHF.R.U32.HI R10, RZ, 0x7, R9 ;  /* 0x00000007ff0a7819 */ /* 0x000fe40000011609 */
[----:B------:R-:W-:-:S02]  /*1210*/  CS2R R28, SRZ ;  /* 0x00000000001c7805 */ /* 0x000fc4000001ff00 */
[----:B------:R-:W-:Y:S02]  /*1220*/  VIMNMX R9, RZ, UR6, PT ;  /* 0x00000006ff097c48 */ /* 0x000fe4000bfe0100 */
[----:B------:R-:W-:Y:S02]  /*1230*/  CS2R R30, SRZ ;  /* 0x00000000001e7805 */ /* 0x000fe4000001ff00 */
[----:B------:R-:W-:Y:S02]  /*1240*/  CS2R R32, SRZ ;  /* 0x0000000000207805 */ /* 0x000fe4000001ff00 */
[----:B------:R-:W-:Y:S01]  /*1250*/  CS2R R34, SRZ ;  /* 0x0000000000227805 */ /* 0x000fe2000001ff00 */
[----:B------:R-:W0:Y:S01]  /*1260*/  SHFL.IDX PT, R10, R10, RZ, 0x1f ;  /* 0x00001fff0a0a7589 */ /* 0x000e2200000e0000 */
[----:B------:R-:W-:Y:S02]  /*1270*/  IADD3 R9, -R9, UR6, RZ ;  /* 0x0000000609097c10 */ /* 0x000fe4000fffe1ff */
[----:B------:R-:W-:-:S02]  /*1280*/  CS2R R36, SRZ ;  /* 0x0000000000247805 */ /* 0x000fc4000001ff00 */
[----:B------:R-:W-:Y:S02]  /*1290*/  CS2R R38, SRZ ;  /* 0x0000000000267805 */ /* 0x000fe4000001ff00 */
[----:B------:R-:W-:Y:S02]  /*12a0*/  CS2R R40, SRZ ;  /* 0x0000000000287805 */ /* 0x000fe4000001ff00 */
[----:B------:R-:W-:Y:S02]  /*12b0*/  ISETP.GE.AND P1, PT, R9, 0x1, PT ;  /* 0x000000010900780c */ /* 0x000fe40003f26270 */
[----:B------:R-:W-:Y:S02]  /*12c0*/  CS2R R42, SRZ ;  /* 0x00000000002a7805 */ /* 0x000fe4000001ff00 */
[----:B------:R-:W-:Y:S02]  /*12d0*/  CS2R R44, SRZ ;  /* 0x00000000002c7805 */ /* 0x000fe4000001ff00 */
[----:B------:R-:W-:-:S02]  /*12e0*/  CS2R R46, SRZ ;  /* 0x00000000002e7805 */ /* 0x000fc4000001ff00 */
[----:B------:R-:W-:Y:S02]  /*12f0*/  CS2R R48, SRZ ;  /* 0x0000000000307805 */ /* 0x000fe4000001ff00 */
[----:B------:R-:W-:Y:S02]  /*1300*/  CS2R R50, SRZ ;  /* 0x0000000000327805 */ /* 0x000fe4000001ff00 */
[----:B------:R-:W-:Y:S02]  /*1310*/  CS2R R52, SRZ ;  /* 0x0000000000347805 */ /* 0x000fe4000001ff00 */
[----:B0-----:R-:W-:Y:S01]  /*1320*/  R2UR UR7, R10 ;  /* 0x000000000a0772ca */ /* 0x001fe200000e0000 */
[----:B--23-5:R-:W-:-:S14]  /*1330*/  @!P1 BRA `(.L_x_17) ;  /* 0x0000000400609947 */ /* 0x02cfdc0003800000 */
[----:B------:R-:W0:Y:S01]  /*1340*/  S2UR UR10, SR_CgaCtaId ;  /* 0x00000000000a79c3 */ /* 0x000e220000008800 */
[----:B------:R-:W-:Y:S01]  /*1350*/  ULEA.HI UR8, UR7, UR7, URZ, 0x1 ;  /* 0x0000000707087291 */ /* 0x000fe2000f8f083f */
[----:B------:R-:W-:Y:S01]  /*1360*/  IMAD.U32 R15, RZ, RZ, UR4 ;  /* 0x00000004ff0f7e24 */ /* 0x000fe2000f8e00ff */
[----:B------:R-:W-:Y:S01]  /*1370*/  UMOV UR9, 0x400 ;  /* 0x0000040000097882 */ /* 0x000fe20000000000 */
[----:B------:R-:W-:Y:S01]  /*1380*/  IMAD.U32 R10, RZ, RZ, UR5 ;  /* 0x00000005ff0a7e24 */ /* 0x000fe2000f8e00ff */
[----:B------:R-:W-:Y:S02]  /*1390*/  ULOP3.LUT UR8, UR8, 0x7fffe, URZ, 0xc0, !UPT ;  /* 0x0007fffe08087892 */ /* 0x000fe4000f8ec03f */
[----:B------:R-:W-:Y:S02]  /*13a0*/  UPLOP3.LUT UP0, UPT, UPT, UPT, UPT, 0x40, 0x0 ;  /* 0x000000000000789c */ /* 0x000fe40003f0e870 */
[----:B------:R-:W-:Y:S01]  /*13b0*/  UIADD3 UR8, UR7, -UR8, URZ ;  /* 0x8000000807087290 */ /* 0x000fe2000fffe03f */
[----:B------:R-:W-:Y:S01]  /*13c0*/  UMOV UR12, UR5 ;  /* 0x00000005000c7c82 */ /* 0x000fe20008000000 */
[----:B0-----:R-:W-:-:S04]  /*13d0*/  ULEA UR9, UR10, UR9, 0x18 ;  /* 0x000000090a097291 */ /* 0x001fc8000f8ec03f */
[----:B------:R-:W-:-:S04]  /*13e0*/  ULEA UR8, UR8, UR9, 0xd ;  /* 0x0000000908087291 */ /* 0x000fc8000f8e683f */
[----:B------:R-:W-:-:S04]  /*13f0*/  UIADD3 UR8, UR8, 0x180, URZ ;  /* 0x0000018008087890 */ /* 0x000fc8000fffe03f */
[----:B------:R-:W-:-:S04]  /*1400*/  USHF.R.U32.HI UR8, URZ, 0x4, UR8 ;  /* 0x000000043f087899 */ /* 0x000fc80008011608 */
[----:B------:R-:W-:-:S12]  /*1410*/  ULOP3.LUT UR7, UR8, 0x3fff, URZ, 0xc0, !UPT ;  /* 0x00003fff08077892 */ /* 0x000fd8000f8ec03f */
.L_x_24:
[----:B------:R-:W-:-:S13]  /*1420*/  ISETP.NE.AND P2, PT, R60, 0x3, PT ;  /* 0x000000033c00780c */ /* 0x000fda0003f45270 */
[----:B01----:R-:W-:Y:S05]  /*1430*/  @!P2 BRA `(.L_x_18) ;  /* 0x000000000004a947 */ /* 0x003fea0003800000 */
[----:B------:R-:W-:Y:S01]  /*1440*/  BPT.TRAP 0x1 ;  /* 0x000000040000795c */ /* 0x000fe20000300000 */
.L_x_18:
[----:B------:R-:W0:Y:S01]  /*1450*/  S2UR UR9, SR_CgaCtaId ;  /* 0x00000000000979c3 */ /* 0x000e220000008800 */
[----:B------:R-:W-:Y:S01]  /*1460*/  UMOV UR8, 0x400 ;  /* 0x0000040000087882 */ /* 0x000fe20000000000 */
[----:B------:R-:W-:Y:S01]  /*1470*/  SHF.L.U32 R13, R15, 0x1f, RZ ;  /* 0x0000001f0f0d7819 */ /* 0x000fe200000006ff */
[----:B0-----:R-:W-:-:S04]  /*1480*/  ULEA UR17, UR9, UR8, 0x18 ;  /* 0x0000000809117291 */ /* 0x001fc8000f8ec03f */
[----:B------:R-:W-:-:S09]  /*1490*/  ULEA UR8, UR12, UR17, 0x3 ;  /* 0x000000110c087291 */ /* 0x000fd2000f8e183f */
[----:B------:R0:W1:Y:S01]  /*14a0*/  SYNCS.PHASECHK.TRANS64.TRYWAIT P1, [UR8], R13 ;  /* 0x0000000dff0075a7 */ /* 0x0000620008020148 */
[----:B------:R-:W-:Y:S05]  /*14b0*/  @!P2 BRA `(.L_x_19) ;  /* 0x000000000004a947 */ /* 0x000fea0003800000 */
[----:B------:R-:W-:Y:S01]  /*14c0*/  BPT.TRAP 0x1 ;  /* 0x000000040000795c */ /* 0x000fe20000300000 */
.L_x_19:
[C---:B------:R-:W-:Y:S02]  /*14d0*/  IMAD.SHL.U32 R11, R0.reuse, 0x40, RZ ;  /* 0x00000040000b7824 */ /* 0x040fe400078e00ff */
[C---:B------:R-:W-:Y:S02]  /*14e0*/  IMAD.SHL.U32 R16, R0.reuse, 0x400, RZ ;  /* 0x0000040000107824 */ /* 0x040fe400078e00ff */
[----:B------:R-:W-:Y:S01]  /*14f0*/  IMAD.SHL.U32 R20, R0, 0x20, RZ ;  /* 0x0000002000147824 */ /* 0x000fe200078e00ff */
[----:B------:R-:W-:-:S04]  /*1500*/  LOP3.LUT R11, R11, 0x3800, RZ, 0xc0, !PT ;  /* 0x000038000b0b7812 */ /* 0x000fc800078ec0ff */
[----:B------:R-:W-:Y:S01]  /*1510*/  LOP3.LUT R11, R11, 0x400, R16, 0xf8, !PT ;  /* 0x000004000b0b7812 */ /* 0x000fe200078ef810 */
[----:B------:R-:W-:-:S03]  /*1520*/  IMAD.U32 R16, RZ, RZ, UR12 ;  /* 0x0000000cff107e24 */ /* 0x000fc6000f8e00ff */
[----:B------:R-:W-:-:S04]  /*1530*/  LOP3.LUT R11, R11, 0x380, R20, 0xf8, !PT ;  /* 0x000003800b0b7812 */ /* 0x000fc800078ef814 */
[----:B------:R-:W-:-:S05]  /*1540*/  SHF.R.U32.HI R11, RZ, 0x3, R11 ;  /* 0x00000003ff0b7819 */ /* 0x000fca000001160b */
[----:B------:R-:W-:Y:S01]  /*1550*/  IMAD R11, R16, 0x800, R11 ;  /* 0x00000800100b7824 */ /* 0x000fe200078e020b */
[----:B-1----:R-:W-:Y:S06]  /*1560*/  @P1 BRA `(.L_x_20) ;  /* 0x0000000000081947 */ /* 0x002fec0003800000 */
[----:B------:R-:W1:Y:S02]  /*1570*/  SYNCS.PHASECHK.TRANS64.TRYWAIT P1, [UR8], R13 ;  /* 0x0000000dff0075a7 */ /* 0x000e640008020148 */
[----:B-1----:R-:W-:Y:S05]  /*1580*/  @!P1 BRA `(.L_x_21) ;  /* 0x0000004800d09947 */ /* 0x002fea0003800000 */
.L_x_20:
[----:B------:R-:W4:Y:S01]  /*1590*/  LDS.128 R56, [R11+UR17+0x30180] ;  /* 0x030180110b387984 */ /* 0x000f220008000c00 */
[----:B------:R-:W-:Y:S02]  /*15a0*/  UIADD3 UR8, UR17, 0x18180, URZ ;  /* 0x0001818011087890 */ /* 0x000fe4000fffe03f */
[----:B------:R-:W-:Y:S02]  /*15b0*/  ULOP3.LUT UR13, UR7, 0x10000, URZ, 0xfc, !UPT ;  /* 0x00010000070d7892 */ /* 0x000fe4000f8efc3f */
[----:B------:R-:W-:Y:S02]  /*15c0*/  USHF.R.U32.HI UR8, URZ, 0x4, UR8 ;  /* 0x000000043f087899 */ /* 0x000fe40008011608 */
[----:B------:R-:W-:Y:S02]  /*15d0*/  ULEA UR13, UR12, UR13, 0xa ;  /* 0x0000000d0c0d7291 */ /* 0x000fe4000f8e503f */
[----:B------:R-:W-:Y:S01]  /*15e0*/  ULOP3.LUT UR8, UR8, 0x3fff, URZ, 0xc0, !UPT ;  /* 0x00003fff08087892 */ /* 0x000fe2000f8ec03f */
[----:B------:R-:W-:Y:S01]  /*15f0*/  UMOV UR9, 0x40000040 ;  /* 0x4000004000097882 */ /* 0x000fe20000000000 */
[----:B------:R-:W-:-:S02]  /*1600*/  UMOV UR11, 0x40000040 ;  /* 0x40000040000b7882 */ /* 0x000fc40000000000 */
[----:B------:R-:W-:-:S04]  /*1610*/  ULOP3.LUT UR8, UR8, 0x10000, URZ, 0xfc, !UPT ;  /* 0x0001000008087892 */ /* 0x000fc8000f8efc3f */
[----:B------:R-:W-:-:S03]  /*1620*/  ULEA UR16, UR12, UR8, 0xa ;  /* 0x000000080c107291 */ /* 0x000fc6000f8e503f */
[----:B------:R-:W-:-:S04]  /*1630*/  UMOV UR8, UR13 ;  /* 0x0000000d00087c82 */ /* 0x000fc80008000000 */
[----:B------:R-:W-:Y:S01]  /*1640*/  UMOV UR10, UR16 ;  /* 0x00000010000a7c82 */ /* 0x000fe20008000000 */
[----:B----4-:R-:W-:-:S06]  /*1650*/  WARPGROUP.ARRIVE ;  /* 0x00000000000079c5 */ /* 0x010fcc0000000000 */
[----:B------:R-:W-:Y:S01]  /*1660*/  HGMMA.SP.64x64x32.F32 R24, gdesc[UR8], R24, UP0, R56, 0x0 ;  /* 0x08e03800081879f0 */ /* 0x000fe2000bf00a18 */
[----:B------:R-:W-:Y:S02]  /*1670*/  UIADD3 UR8, UR13, 0x2, URZ ;  /* 0x000000020d087890 */ /* 0x000fe4000fffe03f */
[----:B------:R-:W-:Y:S01]  /*1680*/  UIADD3 UR10, UR16, 0x4, URZ ;  /* 0x00000004100a7890 */ /* 0x000fe2000fffe03f */
[----:B------:R-:W-:Y:S01]  /*1690*/  UMOV UR9, 0x40000040 ;  /* 0x4000004000097882 */ /* 0x000fe20000000000 */
[----:B------:R-:W-:-:S07]  /*16a0*/  UMOV UR11, 0x40000040 ;  /* 0x40000040000b7882 */ /* 0x000fce0000000000 */
[----:B------:R-:W-:Y:S01]  /*16b0*/  HGMMA.SP.64x64x32.F32 R24, gdesc[UR8], R24, R57, 0x0 ;  /* 0x08e03900081879f0 */ /* 0x000fe20008700a18 */
        /* <DEDUP_REMOVED lines=9> */
[----:B------:R-:W-:Y:S03]  /*1750*/  HGMMA.SP.64x64x32.F32 R24, gdesc[UR8], R24, R59, 0x0, gsb0 ;  /* 0x08e03b00081879f0 */ /* 0x000fe60008000a18 */
[----:B------:R-:W-:Y:S02]  /*1760*/  WARPGROUP.DEPBAR.LE gsb0, 0x0 ;  /* 0x00008000000079c5 */ /* 0x000fe40000010000 */
[----:B------:R-:W-:Y:S05]  /*1770*/  @!P2 BRA `(.L_x_22) ;  /* 0x000000000004a947 */ /* 0x000fea0003800000 */
[----:B------:R-:W-:Y:S01]  /*1780*/  BPT.TRAP 0x1 ;  /* 0x000000040000795c */ /* 0x000fe20000300000 */
.L_x_22:
[----:B------:R-:W-:Y:S02]  /*1790*/  @P0 LEA R11, R10, UR17, 0x3 ;  /* 0x000000110a0b0c11 */ /* 0x000fe4000f8e18ff */
[----:B------:R-:W-:-:S03]  /*17a0*/  ISETP.GT.U32.AND P1, PT, R2, 0x1, PT ;  /* 0x000000010200780c */ /* 0x000fc60003f24070 */
[----:B-1----:R-:W-:-:S05]  /*17b0*/  @P0 VIADD R16, R11, 0x30 ;  /* 0x000000300b100836 */ /* 0x002fca0000000000 */
[----:B------:R-:W-:-:S04]  /*17c0*/  @P0 PRMT R16, R3, 0x654, R16 ;  /* 0x0000065403100816 */ /* 0x000fc80000000010 */
[----:B------:R1:W-:Y:S01]  /*17d0*/  @P0 SYNCS.ARRIVE.TRANS64.RED.A1T0 RZ, [R16+URZ], RZ ;  /* 0x000000ff10ff09a7 */ /* 0x0003e2000810043f */
[----:B------:R-:W-:Y:S05]  /*17e0*/  @P1 BRA `(.L_x_23) ;  /* 0x0000000000041947 */ /* 0x000fea0003800000 */
[----:B------:R-:W-:Y:S01]  /*17f0*/  BPT.TRAP 0x1 ;  /* 0x000000040000795c */ /* 0x000fe20000300000 */
.L_x_23:
[----:B------:R-:W-:Y:S01]  /*1800*/  UIADD3 UR12, UR12, 0x1, URZ ;  /* 0x000000010c0c7890 */ /* 0x000fe2000fffe03f */
[C---:B------:R-:W-:Y:S01]  /*1810*/  ISETP.GT.AND P2, PT, R9.reuse, 0x1, PT ;  /* 0x000000010900780c */ /* 0x040fe20003f44270 */
[----:B------:R-:W-:Y:S02]  /*1820*/  VIADD R10, R10, 0x1 ;  /* 0x000000010a0a7836 */ /* 0x000fe40000000000 */
[----:B------:R-:W-:Y:S01]  /*1830*/  UISETP.NE.AND UP0, UPT, UR12, 0x6, UPT ;  /* 0x000000060c00788c */ /* 0x000fe2000bf05270 */
[----:B------:R-:W-:Y:S02]  /*1840*/  VIADD R9, R9, 0xffffffff ;  /* 0xffffffff09097836 */ /* 0x000fe40000000000 */
[C---:B------:R-:W-:Y:S01]  /*1850*/  ISETP.NE.AND P1, PT, R10.reuse, 0x6, PT ;  /* 0x000000060a00780c */ /* 0x040fe20003f25270 */
[----:B------:R-:W-:Y:S02]  /*1860*/  USEL UR8, URZ, 0x1, UP0 ;  /* 0x000000013f087887 */ /* 0x000fe40008000000 */
[----:B------:R-:W-:Y:S01]  /*1870*/  USEL UR12, UR12, URZ, UP0 ;  /* 0x0000003f0c0c7287 */ /* 0x000fe20008000000 */
[----:B------:R-:W-:Y:S01]  /*1880*/  SEL R10, R10, RZ, P1 ;  /* 0x000000ff0a0a7207 */ /* 0x000fe20000800000 */
[----:B------:R-:W-:-:S02]  /*1890*/  UPLOP3.LUT UP0, UPT, UPT, UPT, UPT, 0x80, 0x0 ;  /* 0x000000000000789c */ /* 0x000fc40003f0f070 */
[----:B------:R-:W-:Y:S01]  /*18a0*/  LOP3.LUT R15, R15, UR8, RZ, 0x3c, !PT ;  /* 0x000000080f0f7c12 */ /* 0x000fe2000f8e3cff */
[----:B------:R-:W-:Y:S08]  /*18b0*/  @P2 BRA `(.L_x_24) ;  /* 0xfffffff800d82947 */ /* 0x000ff0000383ffff */
.L_x_17:
[----:B------:R-:W4:Y:S01]  /*18c0*/  LDC R19, c[0x0][0x288] ;  /* 0x0000a200ff137b82 */ /* 0x000f220000000800 */
[----:B------:R-:W-:Y:S01]  /*18d0*/  LOP3.LUT R9, R0, 0x60, RZ, 0xc0, !PT ;  /* 0x0000006000097812 */ /* 0x000fe200078ec0ff */
[----:B------:R-:W-:Y:S01]  /*18e0*/  IMAD.SHL.U32 R20, R18, 0x40, RZ ;  /* 0x0000004012147824 */ /* 0x000fe200078e00ff */
[--C-:B------:R-:W-:Y:S01]  /*18f0*/  SHF.R.U32.HI R10, RZ, 0x2, R0.reuse ;  /* 0x00000002ff0a7819 */ /* 0x100fe20000011600 */
[----:B------:R-:W-:Y:S01]  /*1900*/  UIADD3 UR5, UR6, UR5, URZ ;  /* 0x0000000506057290 */ /* 0x000fe2000fffe03f */
[----:B------:R-:W-:Y:S01]  /*1910*/  SHF.R.U32.HI R9, RZ, 0x5, R9 ;  /* 0x00000005ff097819 */ /* 0x000fe20000011609 */
[----:B------:R-:W-:Y:S01]  /*1920*/  ULDC UR12, c[0x0][0x284] ;  /* 0x0000a100000c7ab9 */ /* 0x000fe20000000800 */
[----:B------:R-:W-:Y:S01]  /*1930*/  LOP3.LUT R10, R10, 0x7, RZ, 0xc0, !PT ;  /* 0x000000070a0a7812 */ /* 0x000fe200078ec0ff */
[----:B------:R-:W-:Y:S01]  /*1940*/  UISETP.GT.U32.AND UP0, UPT, UR5, 0x5, UPT ;  /* 0x000000050500788c */ /* 0x000fe2000bf04070 */
[----:B-1----:R-:W-:Y:S01]  /*1950*/  SHF.R.U32.HI R16, RZ, 0x1, R0 ;  /* 0x00000001ff107819 */ /* 0x002fe20000011600 */
[----:B------:R-:W-:Y:S01]  /*1960*/  IMAD.SHL.U32 R11, R9, 0x10, RZ ;  /* 0x00000010090b7824 */ /* 0x000fe200078e00ff */
[----:B------:R-:W-:Y:S01]  /*1970*/  UISETP.GE.U32.AND UP1, UPT, UR6, 0x6, UPT ;  /* 0x000000060600788c */ /* 0x000fe2000bf26070 */
[----:B------:R-:W-:Y:S01]  /*1980*/  SHF.R.S32.HI R21, RZ, 0x1f, R12 ;  /* 0x0000001fff157819 */ /* 0x000fe2000001140c */
[----:B------:R-:W-:Y:S01]  /*1990*/  UISETP.LT.U32.AND UP0, UPT, UR6, 0x6, UP0 ;  /* 0x000000060600788c */ /* 0x000fe20008701070 */
[----:B------:R-:W-:-:S02]  /*19a0*/  WARPGROUP.DEPBAR.LE gsb0, 0x0 ;  /* 0x00008000000079c5 */ /* 0x000fc40000010000 */
[--C-:B------:R-:W-:Y:S01]  /*19b0*/  LOP3.LUT R11, R11, 0xfffffff0, R10.reuse, 0xe2, !PT ;  /* 0xfffffff00b0b7812 */ /* 0x100fe200078ee20a */
[----:B------:R-:W-:Y:S01]  /*19c0*/  IMAD R10, R9, -0x10, -R10 ;  /* 0xfffffff0090a7824 */ /* 0x000fe200078e0a0a */
[----:B------:R-:W-:Y:S01]  /*19d0*/  LOP3.LUT R9, R6, 0x1, RZ, 0xc0, !PT ;  /* 0x0000000106097812 */ /* 0x000fe200078ec0ff */
[----:B------:R-:W-:Y:S01]  /*19e0*/  UIMAD.WIDE.U32 UR8, UR5, -0x55555555, URZ ;  /* 0xaaaaaaab050878a5 */ /* 0x000fe2000f8e003f */
[----:B------:R-:W-:Y:S01]  /*19f0*/  LOP3.LUT R16, R11, 0x40, R16, 0xf8, !PT ;  /* 0x000000400b107812 */ /* 0x000fe200078ef810 */
[----:B------:R-:W-:Y:S01]  /*1a00*/  IMAD.SHL.U32 R11, R14, 0x80, RZ ;  /* 0x000000800e0b7824 */ /* 0x000fe200078e00ff */
[----:B------:R-:W-:Y:S01]  /*1a10*/  USEL UR7, URZ, 0x1, !UP0 ;  /* 0x000000013f077887 */ /* 0x000fe2000c000000 */
[----:B------:R-:W-:Y:S01]  /*1a20*/  IMAD R10, R9, -0x40, R10 ;  /* 0xffffffc0090a7824 */ /* 0x000fe200078e020a */
[----:B----4-:R-:W-:Y:S01]  /*1a30*/  ISETP.GE.AND P1, PT, R20, R19, PT ;  /* 0x000000131400720c */ /* 0x010fe20003f26270 */
[----:B------:R-:W-:Y:S01]  /*1a40*/  ULDC.64 UR10, c[0x0][0x6d0] ;  /* 0x0001b400000a7ab9 */ /* 0x000fe20000000a00 */
[----:B------:R-:W-:Y:S01]  /*1a50*/  LOP3.LUT R16, R16, R11, RZ, 0xfc, !PT ;  /* 0x0000000b10107212 */ /* 0x000fe200078efcff */
[----:B0-----:R-:W-:Y:S01]  /*1a60*/  IMAD R13, R21, UR10, RZ ;  /* 0x0000000a150d7c24 */ /* 0x001fe2000f8e02ff */
[----:B------:R-:W-:Y:S01]  /*1a70*/  ISETP.GE.OR P1, PT, R11, UR12, P1 ;  /* 0x0000000c0b007c0c */ /* 0x000fe20008f26670 */
[----:B------:R-:W-:Y:S01]  /*1a80*/  USHF.R.U32.HI UR8, URZ, 0x2, UR9 ;  /* 0x000000023f087899 */ /* 0x000fe20008011609 */
[----:B------:R-:W-:Y:S01]  /*1a90*/  LOP3.LUT R9, R0, 0x3, RZ, 0xc0, !PT ;  /* 0x0000000300097812 */ /* 0x000fe200078ec0ff */
[----:B------:R-:W-:Y:S01]  /*1aa0*/  ULOP3.LUT UR4, UR4, UR7, URZ, 0x3c, !UPT ;  /* 0x0000000704047292 */ /* 0x000fe2000f8e3c3f */
[--C-:B------:R-:W-:Y:S01]  /*1ab0*/  SHF.R.S32.HI R17, RZ, 0x1f, R16.reuse ;  /* 0x0000001fff117819 */ /* 0x100fe20000011410 */
[C---:B------:R-:W-:Y:S01]  /*1ac0*/  IMAD R13, R12.reuse, UR11, R13 ;  /* 0x0000000b0c0d7c24 */ /* 0x040fe2000f8e020d */
[----:B------:R-:W-:Y:S01]  /*1ad0*/  UIMAD UR5, UR8, -0x6, UR5 ;  /* 0xfffffffa080578a4 */ /* 0x000fe2000f8e0205 */
[----:B------:R-:W-:Y:S01]  /*1ae0*/  IMAD R9, R9, -0x2, R19 ;  /* 0xfffffffe09097824 */ /* 0x000fe200078e0213 */
[----:B------:R-:W-:Y:S01]  /*1af0*/  @UP1 ULOP3.LUT UR4, UR4, 0x1, UR8, 0x78, !UPT ;  /* 0x0000000104041892 */ /* 0x000fe2000f8e7808 */
[----:B------:R-:W-:Y:S01]  /*1b00*/  IMAD.WIDE.U32 R14, R12, UR10, R16 ;  /* 0x0000000a0c0e7c25 */ /* 0x000fe2000f8e0010 */
[----:B------:R-:W-:-:S03]  /*1b10*/  IADD3 R10, -R11, UR12, R10 ;  /* 0x0000000c0b0a7c10 */ /* 0x000fc6000fffe10a */
[----:B------:R-:W-:Y:S02]  /*1b20*/  IMAD.IADD R11, R9, 0x1, -R20 ;  /* 0x00000001090b7824 */ /* 0x000fe400078e0a14 */
[----:B------:R-:W-:Y:S02]  /*1b30*/  IMAD.IADD R15, R15, 0x1, R13 ;  /* 0x000000010f0f7824 */ /* 0x000fe400078e020d */
[----:B------:R-:W-:Y:S01]  /*1b40*/  IMAD.MOV.U32 R9, RZ, RZ, -0x1 ;  /* 0xffffffffff097424 */ /* 0x000fe200078e00ff */
[----:B------:R-:W-:Y:S06]  /*1b50*/  @P1 BRA `(.L_x_25) ;  /* 0x0000002400a41947 */ /* 0x000fec0003800000 */
[----:B------:R-:W0:Y:S01]  /*1b60*/  LDC.64 R66, c[0x0][0x6c8] ;  /* 0x0001b200ff427b82 */ /* 0x000e220000000a00 */
[----:B---3-5:R-:W-:Y:S01]  /*1b70*/  FSETP.NEU.AND P2, PT, R8, RZ, PT ;  /* 0x000000ff0800720b */ /* 0x028fe20003f4d000 */
[----:B------:R-:W-:Y:S01]  /*1b80*/  IMAD.WIDE R18, R18, 0x40, RZ ;  /* 0x0000004012127825 */ /* 0x000fe200078e02ff */
[----:B------:R-:W-:Y:S01]  /*1b90*/  ISETP.GT.AND P1, PT, R11, RZ, PT ;  /* 0x000000ff0b00720c */ /* 0x000fe20003f24270 */
[----:B------:R-:W-:Y:S02]  /*1ba0*/  BSSY B0, `(.L_x_25) ;  /* 0x0000264000007945 */ /* 0x000fe40003800000 */
[----:B------:R-:W-:Y:S01]  /*1bb0*/  IMAD.SHL.U32 R13, R0, 0x2, RZ ;  /* 0x00000002000d7824 */ /* 0x000fe200078e00ff */
[----:B------:R-:W-:-:S04]  /*1bc0*/  ISETP.GT.AND P4, PT, R10, RZ, P1 ;  /* 0x000000ff0a00720c */ /* 0x000fc80000f84270 */
[----:B------:R-:W-:Y:S01]  /*1bd0*/  LOP3.LUT R65, R18, 0x6, R13, 0xf8, !PT ;  /* 0x0000000612417812 */ /* 0x000fe200078ef80d */
[----:B0-----:R-:W-:-:S04]  /*1be0*/  IMAD R20, R19, R66, RZ ;  /* 0x0000004213147224 */ /* 0x001fc800078e02ff */
[----:B------:R-:W-:-:S04]  /*1bf0*/  IMAD.WIDE.U32 R58, R65, R66, R14 ;  /* 0x00000042413a7225 */ /* 0x000fc800078e000e */
[----:B------:R-:W-:-:S04]  /*1c00*/  IMAD R13, R65, R67, R20 ;  /* 0x00000043410d7224 */ /* 0x000fc800078e0214 */
[----:B------:R-:W-:Y:S01]  /*1c10*/  IMAD.IADD R23, R59, 0x1, R13 ;  /* 0x000000013b177824 */ /* 0x000fe200078e020d */
[----:B------:R-:W-:Y:S06]  /*1c20*/  @!P2 BRA `(.L_x_26) ;  /* 0x0000001800b0a947 */ /* 0x000fec0003800000 */
[----:B------:R-:W-:Y:S01]  /*1c30*/  ULDC.64 UR8, c[0x0][0x6b8] ;  /* 0x0001ae0000087ab9 */ /* 0x000fe20000000a00 */
[----:B------:R-:W-:Y:S01]  /*1c40*/  ULDC.64 UR12, c[0x0][0x6b0] ;  /* 0x0001ac00000c7ab9 */ /* 0x000fe20000000a00 */
[----:B------:R-:W-:Y:S01]  /*1c50*/  IMAD R13, R21, UR8, RZ ;  /* 0x00000008150d7c24 */ /* 0x000fe2000f8e02ff */
[----:B------:R-:W-:Y:S01]  /*1c60*/  ULDC.64 UR16, c[0x0][0x6a8] ;  /* 0x0001aa0000107ab9 */ /* 0x000fe20000000a00 */
[----:B------:R-:W-:Y:S01]  /*1c70*/  IMAD R18, R19, UR12, RZ ;  /* 0x0000000c13127c24 */ /* 0x000fe2000f8e02ff */
[----:B------:R-:W0:Y:S01]  /*1c80*/  LDC.64 R56, c[0x0][0x6b0] ;  /* 0x0001ac00ff387b82 */ /* 0x000e220000000a00 */
[----:B------:R-:W-:Y:S01]  /*1c90*/  IMAD.WIDE.U32 R62, R12, UR8, R16 ;  /* 0x000000080c3e7c25 */ /* 0x000fe2000f8e0010 */
[----:B------:R-:W-:-:S03]  /*1ca0*/  ULDC.64 UR10, c[0x0][0x6c0] ;  /* 0x0001b000000a7ab9 */ /* 0x000fc60000000a00 */
[----:B------:R-:W-:Y:S02]  /*1cb0*/  IMAD R61, R12, UR9, R13 ;  /* 0x000000090c3d7c24 */ /* 0x000fe4000f8e020d */
[----:B------:R-:W-:Y:S02]  /*1cc0*/  IMAD R59, R65, UR13, R18 ;  /* 0x0000000d413b7c24 */ /* 0x000fe4000f8e0212 */
[----:B------:R-:W-:Y:S02]  /*1cd0*/  IMAD.IADD R19, R63, 0x1, R61 ;  /* 0x000000013f137824 */ /* 0x000fe400078e023d */
[----:B------:R-:W-:-:S04]  /*1ce0*/  IMAD.MOV.U32 R18, RZ, RZ, R62 ;  /* 0x000000ffff127224 */ /* 0x000fc800078e003e */
[----:B------:R-:W-:-:S04]  /*1cf0*/  IMAD.WIDE.U32 R14, R65, UR12, R18 ;  /* 0x0000000c410e7c25 */ /* 0x000fc8000f8e0012 */
[----:B------:R-:W-:Y:S01]  /*1d00*/  IMAD.IADD R13, R15, 0x1, R59 ;  /* 0x000000010f0d7824 */ /* 0x000fe200078e023b */
[----:B------:R-:W-:-:S04]  /*1d10*/  LEA R20, P2, R14, UR16, 0x2 ;  /* 0x000000100e147c11 */ /* 0x000fc8000f8410ff */
[----:B------:R-:W-:-:S05]  /*1d20*/  LEA.HI.X R21, R14, UR17, R13, 0x2, P2 ;  /* 0x000000110e157c11 */ /* 0x000fca00090f140d */
[----:B------:R-:W3:Y:S01]  /*1d30*/  @P4 LDG.E.LTC128B R13, desc[UR14][R20.64] ;  /* 0x0000000e140d4981 */ /* 0x000ee2000c1e1920 */
[C---:B------:R-:W-:Y:S01]  /*1d40*/  IMAD.WIDE.U32 R14, R65.reuse, UR12, R16 ;  /* 0x0000000c410e7c25 */ /* 0x040fe2000f8e0010 */
[C---:B------:R-:W-:Y:S01]  /*1d50*/  LEA R22, P2, R58.reuse, UR10, 0x2 ;  /* 0x0000000a3a167c11 */ /* 0x040fe2000f8410ff */
[----:B------:R-:W-:Y:S02]  /*1d60*/  BSSY B1, `(.L_x_27) ;  /* 0x0000015000017945 */ /* 0x000fe40003800000 */
[----:B0-----:R-:W-:Y:S01]  /*1d70*/  IMAD.WIDE.U32 R64, R65, UR12, R56 ;  /* 0x0000000c41407c25 */ /* 0x001fe2000f8e0038 */
[----:B------:R-:W-:Y:S02]  /*1d80*/  LEA.HI.X R23, R58, UR11, R23, 0x2, P2 ;  /* 0x0000000b3a177c11 */ /* 0x000fe400090f1417 */
[----:B------:R-:W-:Y:S01]  /*1d90*/  ISETP.GT.AND P2, PT, R11, 0x1, PT ;  /* 0x000000010b00780c */ /* 0x000fe20003f44270 */
[C---:B------:R-:W-:Y:S01]  /*1da0*/  IMAD.IADD R69, R59.reuse, 0x1, R65 ;  /* 0x000000013b457824 */ /* 0x040fe200078e0241 */
[----:B------:R-:W-:Y:S01]  /*1db0*/  IADD3 R62, P5, R62, R64, RZ ;  /* 0x000000403e3e7210 */ /* 0x000fe20007fbe0ff */
[----:B------:R-:W-:-:S03]  /*1dc0*/  IMAD.IADD R15, R59, 0x1, R15 ;  /* 0x000000013b0f7824 */ /* 0x000fc600078e020f */
[----:B------:R-:W-:Y:S01]  /*1dd0*/  LEA R18, P6, R62, UR16, 0x2 ;  /* 0x000000103e127c11 */ /* 0x000fe2000f8c10ff */
[----:B------:R-:W-:Y:S01]  /*1de0*/  IMAD.X R19, R69, 0x1, R19, P5 ;  /* 0x0000000145137824 */ /* 0x000fe200028e0613 */
[----:B------:R-:W-:Y:S01]  /*1df0*/  ISETP.GT.AND P5, PT, R10, RZ, P2 ;  /* 0x000000ff0a00720c */ /* 0x000fe200017a4270 */
[----:B------:R-:W-:-:S03]  /*1e00*/  IMAD.WIDE.U32 R14, R12, UR8, R14 ;  /* 0x000000080c0e7c25 */ /* 0x000fc6000f8e000e */
[----:B------:R-:W-:Y:S01]  /*1e10*/  LEA.HI.X R19, R62, UR17, R19, 0x2, P6 ;  /* 0x000000113e137c11 */ /* 0x000fe2000b0f1413 */
[----:B------:R-:W-:Y:S01]  /*1e20*/  IMAD.IADD R15, R61, 0x1, R15 ;  /* 0x000000013d0f7824 */ /* 0x000fe200078e020f */
[----:B------:R-:W-:-:S04]  /*1e30*/  LEA R58, P6, R14, UR16, 0x2 ;  /* 0x000000100e3a7c11 */ /* 0x000fc8000f8c10ff */
[----:B------:R-:W-:Y:S01]  /*1e40*/  LEA.HI.X R59, R14, UR17, R15, 0x2, P6 ;  /* 0x000000110e3b7c11 */ /* 0x000fe2000b0f140f */
[----:B---3--:R-:W-:-:S04]  /*1e50*/  FMUL R57, R13, R8 ;  /* 0x000000080d397220 */ /* 0x008fc80000400000 */
[----:B--2---:R-:W-:-:S05]  /*1e60*/  FFMA R63, R24, R7, R57 ;  /* 0x00000007183f7223 */ /* 0x004fca0000000039 */
[----:B------:R0:W-:Y:S01]  /*1e70*/  @P4 STG.E desc[UR14][R22.64], R63 ;  /* 0x0000003f16004986 */ /* 0x0001e2000c10190e */
[----:B------:R-:W-:Y:S01]  /*1e80*/  LEA R56, P4, R66, R22, 0x2 ;  /* 0x0000001642387211 */ /* 0x000fe200078810ff */
[----:B------:R-:W-:-:S12]  /*1e90*/  @!P5 BRA `(.L_x_28) ;  /* 0x000000000004d947 */ /* 0x000fd80003800000 */
[----:B------:R1:W5:Y:S02]  /*1ea0*/  LDG.E.LTC128B R13, desc[UR14][R18.64] ;  /* 0x0000000e120d7981 */ /* 0x000364000c1e1920 */
.L_x_28:
[----:B------:R-:W-:Y:S05]  /*1eb0*/  BSYNC B1 ;  /* 0x0000000000017941 */ /* 0x000fea0003800000 */
.L_x_27:
[----:B-----5:R-:W-:Y:S01]  /*1ec0*/  FMUL R24, R13, R8 ;  /* 0x000000080d187220 */ /* 0x020fe20000400000 */
[----:B------:R-:W-:Y:S01]  /*1ed0*/  LEA.HI.X R57, R66, R23, R67, 0x2, P4 ;  /* 0x0000001742397211 */ /* 0x000fe200020f1443 */
[----:B------:R-:W-:Y:S01]  /*1ee0*/  BSSY B1, `(.L_x_29) ;  /* 0x0000009000017945 */ /* 0x000fe20003800000 */
[----:B------:R-:W-:Y:S01]  /*1ef0*/  ISETP.GT.AND P1, PT, R10, 0x8, P1 ;  /* 0x000000080a00780c */ /* 0x000fe20000f24270 */
[----:B------:R-:W-:Y:S01]  /*1f00*/  FFMA R25, R25, R7, R24 ;  /* 0x0000000719197223 */ /* 0x000fe20000000018 */
[----:B------:R-:W-:-:S04]  /*1f10*/  IADD3 R14, P6, R16, R64, RZ ;  /* 0x00000040100e7210 */ /* 0x000fc80007fde0ff */
[----:B------:R2:W-:Y:S01]  /*1f20*/  @P5 STG.E desc[UR14][R56.64], R25 ;  /* 0x0000001938005986 */ /* 0x0005e2000c10190e */
[----:B------:R-:W-:Y:S02]  /*1f30*/  IMAD.X R15, R17, 0x1, R69, P6 ;  /* 0x00000001110f7824 */ /* 0x000fe400030e0645 */
[----:B------:R-:W-:-:S04]  /*1f40*/  IMAD.MOV.U32 R17, RZ, RZ, R13 ;  /* 0x000000ffff117224 */ /* 0x000fc800078e000d */
[----:B------:R-:W-:Y:S05]  /*1f50*/  @!P1 BRA `(.L_x_30) ;  /* 0x0000000000049947 */ /* 0x000fea0003800000 */
[----:B------:R3:W5:Y:S02]  /*1f60*/  LDG.E.LTC128B R17, desc[UR14][R58.64+0x20] ;  /* 0x0000200e3a117981 */ /* 0x000764000c1e1920 */
.L_x_30:
[----:B------:R-:W-:Y:S05]  /*1f70*/  BSYNC B1 ;  /* 0x0000000000017941 */ /* 0x000fea0003800000 */
.L_x_29:
[----:B------:R-:W-:-:S04]  /*1f80*/  IMAD.WIDE.U32 R12, R12, UR8, R14 ;  /* 0x000000080c0c7c25 */ /* 0x000fc8000f8e000e */
[----:B--2--5:R-:W-:Y:S01]  /*1f90*/  FMUL R25, R17, R8 ;  /* 0x0000000811197220 */ /* 0x024fe20000400000 */
[----:B------:R-:W-:Y:S01]  /*1fa0*/  ISETP.GT.AND P2, PT, R10, 0x8, P2 ;  /* 0x000000080a00780c */ /* 0x000fe20001744270 */
[----:B------:R-:W-:Y:S01]  /*1fb0*/  USHF.L.U64.HI UR10, UR12, 0x5, UR13 ;  /* 0x000000050c0a7899 */ /* 0x000fe2000801020d */
[----:B------:R-:W-:Y:S01]  /*1fc0*/  IMAD.IADD R13, R61, 0x1, R13 ;  /* 0x000000013d0d7824 */ /* 0x000fe200078e020d */
[----:B------:R-:W-:Y:S01]  /*1fd0*/  LEA R14, P6, R12, UR16, 0x2 ;  /* 0x000000100c0e7c11 */ /* 0x000fe2000f8c10ff */
[----:B---3--:R-:W-:Y:S01]  /*1fe0*/  FFMA R59, R26, R7, R25 ;  /* 0x000000071a3b7223 */ /* 0x008fe20000000019 */
[----:B------:R-:W-:Y:S01]  /*1ff0*/  ISETP.GT.AND P4, PT, R11, 0x8, PT ;  /* 0x000000080b00780c */ /* 0x000fe20003f84270 */
[----:B------:R-:W-:Y:S01]  /*2000*/  USHF.L.U32 UR9, UR12, 0x5, URZ ;  /* 0x000000050c097899 */ /* 0x000fe2000800063f */
[----:B------:R-:W-:Y:S01]  /*2010*/  LEA.HI.X R15, R12, UR17, R13, 0x2, P6 ;  /* 0x000000110c0f7c11 */ /* 0x000fe2000b0f140d */
[----:B------:R-:W-:Y:S01]  /*2020*/  @P1 IMAD.MOV.U32 R12, RZ, RZ, R22 ;  /* 0x000000ffff0c1224 */ /* 0x000fe200078e0016 */
[----:B------:R-:W-:Y:S01]  /*2030*/  BSSY B1, `(.L_x_31) ;  /* 0x0000007000017945 */ /* 0x000fe20003800000 */
[----:B------:R-:W-:Y:S01]  /*2040*/  @P1 IMAD.MOV.U32 R13, RZ, RZ, R23 ;  /* 0x000000ffff0d1224 */ /* 0x000fe200078e0017 */
[----:B------:R-:W-:Y:S01]  /*2050*/  ISETP.GT.AND P5, PT, R10, RZ, P4 ;  /* 0x000000ff0a00720c */ /* 0x000fe200027a4270 */
[----:B------:R-:W-:-:S03]  /*2060*/  IMAD.MOV.U32 R25, RZ, RZ, R17 ;  /* 0x000000ffff197224 */ /* 0x000fc600078e0011 */
[----:B------:R2:W-:Y:S01]  /*2070*/  @P1 STG.E desc[UR14][R12.64+0x20], R59 ;  /* 0x0000203b0c001986 */ /* 0x0005e2000c10190e */
[----:B------:R-:W-:Y:S08]  /*2080*/  @!P2 BRA `(.L_x_32) ;  /* 0x000000000004a947 */ /* 0x000ff00003800000 */
[----:B------:R3:W5:Y:S02]  /*2090*/  LDG.E.LTC128B R25, desc[UR14][R14.64+0x20] ;  /* 0x0000200e0e197981 */ /* 0x000764000c1e1920 */
.L_x_32:
[----:B------:R-:W-:Y:S05]  /*20a0*/  BSYNC B1 ;  /* 0x0000000000017941 */ /* 0x000fea0003800000 */
.L_x_31:
[----:B--2--5:R-:W-:Y:S01]  /*20b0*/  FMUL R12, R25, R8 ;  /* 0x00000008190c7220 */ /* 0x024fe20000400000 */
[----:B------:R-:W-:Y:S01]  /*20c0*/  IADD3 R16, P1, R20, UR9, RZ ;  /* 0x0000000914107c10 */ /* 0x000fe2000ff3e0ff */
[----:B------:R-:W-:Y:S02]  /*20d0*/  IMAD.MOV.U32 R61, RZ, RZ, R25 ;  /* 0x000000ffff3d7224 */ /* 0x000fe400078e0019 */
[----:B------:R-:W-:Y:S01]  /*20e0*/  FFMA R59, R27, R7, R12 ;  /* 0x000000071b3b7223 */ /* 0x000fe2000000000c */
[----:B---3--:R-:W-:Y:S01]  /*20f0*/  @P2 IMAD.MOV.U32 R14, RZ, RZ, R56 ;  /* 0x000000ffff0e2224 */ /* 0x008fe200078e0038 */
[----:B------:R-:W-:Y:S01]  /*2100*/  IADD3.X R17, R21, UR10, RZ, P1, !PT ;  /* 0x0000000a15117c10 */ /* 0x000fe20008ffe4ff */
[----:B------:R-:W-:-:S05]  /*2110*/  @P2 IMAD.MOV.U32 R15, RZ, RZ, R57 ;  /* 0x000000ffff0f2224 */ /* 0x000fca00078e0039 */
[----:B------:R2:W-:Y:S04]  /*2120*/  @P2 STG.E desc[UR14][R14.64+0x20], R59 ;  /* 0x0000203b0e002986 */ /* 0x0005e8000c10190e */
[----:B------:R-:W3:Y:S01]  /*2130*/  @P5 LDG.E.LTC128B R61, desc[UR14][R16.64] ;  /* 0x0000000e103d5981 */ /* 0x000ee2000c1e1920 */
[C---:B0-----:R-:W-:Y:S01]  /*2140*/  IMAD.SHL.U32 R63, R66.reuse, 0x20, RZ ;  /* 0x00000020423f7824 */ /* 0x041fe200078e00ff */
[----:B------:R-:W-:Y:S01]  /*2150*/  SHF.L.U64.HI R13, R66, 0x5, R67 ;  /* 0x00000005420d7819 */ /* 0x000fe20000010243 */
[----:B------:R-:W-:Y:S01]  /*2160*/  BSSY B1, `(.L_x_33) ;  /* 0x000000c000017945 */ /* 0x000fe20003800000 */
[----:B------:R-:W-:Y:S02]  /*2170*/  ISETP.GT.AND P1, PT, R11, 0x9, PT ;  /* 0x000000090b00780c */ /* 0x000fe40003f24270 */
[----:B------:R-:W-:-:S02]  /*2180*/  IADD3 R24, P6, R63, R22, RZ ;  /* 0x000000163f187210 */ /* 0x000fc40007fde0ff */
[----:B------:R-:W-:-:S03]  /*2190*/  ISETP.GT.AND P2, PT, R10, RZ, P1 ;  /* 0x000000ff0a00720c */ /* 0x000fc60000f44270 */
[----:B------:R-:W-:Y:S01]  /*21a0*/  IMAD.X R25, R13, 0x1, R23, P6 ;  /* 0x000000010d197824 */ /* 0x000fe200030e0617 */
[----:B------:R-:W-:Y:S01]  /*21b0*/  IADD3 R26, P6, R18, UR9, RZ ;  /* 0x00000009121a7c10 */ /* 0x000fe2000ffde0ff */
[----:B---3--:R-:W-:-:S04]  /*21c0*/  FMUL R27, R61, R8 ;  /* 0x000000083d1b7220 */ /* 0x008fc80000400000 */
[----:B------:R-:W-:Y:S01]  /*21d0*/  FFMA R65, R28, R7, R27 ;  /* 0x000000071c417223 */ /* 0x000fe2000000001b */
[----:B------:R-:W-:-:S04]  /*21e0*/  IADD3.X R27, R19, UR10, RZ, P6, !PT ;  /* 0x0000000a131b7c10 */ /* 0x000fc8000b7fe4ff */
[----:B------:R2:W-:Y:S01]  /*21f0*/  @P5 STG.E desc[UR14][R24.64], R65 ;  /* 0x0000004118005986 */ /* 0x0005e2000c10190e */
[----:B------:R-:W-:Y:S05]  /*2200*/  @!P2 BRA `(.L_x_34) ;  /* 0x000000000004a947 */ /* 0x000fea0003800000 */
[----:B------:R0:W5:Y:S02]  /*2210*/  LDG.E.LTC128B R61, desc[UR14][R26.64] ;  /* 0x0000000e1a3d7981 */ /* 0x000164000c1e1920 */
.L_x_34:
[----:B------:R-:W-:Y:S05]  /*2220*/  BSYNC B1 ;  /* 0x0000000000017941 */ /* 0x000fea0003800000 */
.L_x_33:
[----:B------:R-:W-:Y:S01]  /*2230*/  UIADD3 UR7, UP0, UR9, 0x20, URZ ;  /* 0x0000002009077890 */ /* 0x000fe2000ff1e03f */
[----:B------:R-:W-:Y:S01]  /*2240*/  ISETP.GT.AND P4, PT, R10, 0x8, P4 ;  /* 0x000000080a00780c */ /* 0x000fe20002784270 */
[----:B-----5:R-:W-:Y:S01]  /*2250*/  FMUL R12, R61, R8 ;  /* 0x000000083d0c7220 */ /* 0x020fe20000400000 */
[----:B------:R-:W-:Y:S01]  /*2260*/  IADD3 R58, P5, R63, R56, RZ ;  /* 0x000000383f3a7210 */ /* 0x000fe20007fbe0ff */
[----:B------:R-:W-:Y:S02]  /*2270*/  UIADD3.X UR8, URZ, UR10, URZ, UP0, !UPT ;  /* 0x0000000a3f087290 */ /* 0x000fe400087fe43f */
[----:B------:R-:W-:Y:S01]  /*2280*/  IADD3 R20, P6, R20, UR7, RZ ;  /* 0x0000000714147c10 */ /* 0x000fe2000ffde0ff */
[----:B--2---:R-:W-:Y:S01]  /*2290*/  FFMA R65, R29, R7, R12 ;  /* 0x000000071d417223 */ /* 0x004fe2000000000c */
[----:B------:R-:W-:Y:S02]  /*22a0*/  IMAD.X R59, R13, 0x1, R57, P5 ;  /* 0x000000010d3b7824 */ /* 0x000fe400028e0639 */
[----:B------:R-:W-:-:S03]  /*22b0*/  IADD3.X R21, R21, UR8, RZ, P6, !PT ;  /* 0x0000000815157c10 */ /* 0x000fc6000b7fe4ff */
[----:B------:R2:W-:Y:S04]  /*22c0*/  @P2 STG.E desc[UR14][R58.64], R65 ;  /* 0x000000413a002986 */ /* 0x0005e8000c10190e */
[----:B------:R-:W3:Y:S01]  /*22d0*/  @P4 LDG.E.LTC128B R61, desc[UR14][R20.64] ;  /* 0x0000000e143d4981 */ /* 0x000ee2000c1e1920 */
[----:B------:R-:W-:Y:S01]  /*22e0*/  IADD3 R14, P2, R63, 0x20, RZ ;  /* 0x000000203f0e7810 */ /* 0x000fe20007f5e0ff */
[----:B------:R-:W-:Y:S01]  /*22f0*/  BSSY B1, `(.L_x_35) ;  /* 0x000000e000017945 */ /* 0x000fe20003800000 */
[----:B------:R-:W-:Y:S02]  /*2300*/  ISETP.GT.AND P1, PT, R10, 0x8, P1 ;  /* 0x000000080a00780c */ /* 0x000fe40000f24270 */
[----:B------:R-:W-:Y:S01]  /*2310*/  IADD3 R22, P5, R14, R22, RZ ;  /* 0x000000160e167210 */ /* 0x000fe20007fbe0ff */
[----:B------:R-:W-:Y:S01]  /*2320*/  IMAD.X R12, RZ, RZ, R13, P2 ;  /* 0x000000ffff0c7224 */ /* 0x000fe200010e060d */
[----:B-1----:R-:W-:-:S02]  /*2330*/  IADD3 R18, P6, R18, UR7, RZ ;  /* 0x0000000712127c10 */ /* 0x002fc4000ffde0ff */
[----:B------:R-:W-:Y:S01]  /*2340*/  ISETP.GT.AND P2, PT, R11, 0x10, PT ;  /* 0x000000100b00780c */ /* 0x000fe20003f44270 */
[----:B------:R-:W-:Y:S01]  /*2350*/  IMAD.X R23, R12, 0x1, R23, P5 ;  /* 0x000000010c177824 */ /* 0x000fe200028e0617 */
[----:B------:R-:W-:Y:S02]  /*2360*/  IADD3 R28, P5, R14, R56, RZ ;  /* 0x000000380e1c7210 */ /* 0x000fe40007fbe0ff */
[----:B------:R-:W-:Y:S01]  /*2370*/  IADD3.X R19, R19, UR8, RZ, P6, !PT ;  /* 0x0000000813137c10 */ /* 0x000fe2000b7fe4ff */
[----:B---3--:R-:W-:-:S04]  /*2380*/  FMUL R15, R61, R8 ;  /* 0x000000083d0f7220 */ /* 0x008fc80000400000 */
[----:B------:R-:W-:-:S05]  /*2390*/  FFMA R15, R30, R7, R15 ;  /* 0x000000071e0f7223 */ /* 0x000fca000000000f */
[----:B------:R2:W-:Y:S01]  /*23a0*/  @P4 STG.E desc[UR14][R22.64], R15 ;  /* 0x0000000f16004986 */ /* 0x0005e2000c10190e */
[----:B------:R-:W-:Y:S05]  /*23b0*/  @!P1 BRA `(.L_x_36) ;  /* 0x0000000000049947 */ /* 0x000fea0003800000 */
[----:B------:R1:W5:Y:S02]  /*23c0*/  LDG.E.LTC128B R61, desc[UR14][R18.64] ;  /* 0x0000000e123d7981 */ /* 0x000364000c1e1920 */
.L_x_36:
[----:B------:R-:W-:Y:S05]  /*23d0*/  BSYNC B1 ;  /* 0x0000000000017941 */ /* 0x000fea0003800000 */
.L_x_35:
[----:B-1---5:R-:W-:Y:S01]  /*23e0*/  FMUL R18, R61, R8 ;  /* 0x000000083d127220 */ /* 0x022fe20000400000 */
[----:B------:R-:W-:Y:S01]  /*23f0*/  IMAD.X R29, R12, 0x1, R57, P5 ;  /* 0x000000010c1d7824 */ /* 0x000fe200028e0639 */
[----:B------:R-:W-:Y:S01]  /*2400*/  ISETP.GT.AND P4, PT, R10, RZ, P2 ;  /* 0x000000ff0a00720c */ /* 0x000fe20001784270 */
[----:B------:R-:W-:Y:S01]  /*2410*/  BSSY B1, `(.L_x_37) ;  /* 0x0000008000017945 */ /* 0x000fe20003800000 */
[----:B------:R-:W-:Y:S01]  /*2420*/  FFMA R31, R31, R7, R18 ;  /* 0x000000071f1f7223 */ /* 0x000fe20000000012 */
[----:B------:R-:W-:Y:S02]  /*2430*/  IADD3 R18, P6, R16, UR9, RZ ;  /* 0x0000000910127c10 */ /* 0x000fe4000ffde0ff */
[----:B------:R-:W-:Y:S02]  /*2440*/  IADD3 R20, P5, R24, R63, RZ ;  /* 0x0000003f18147210 */ /* 0x000fe40007fbe0ff */
[----:B------:R1:W-:Y:S01]  /*2450*/  @P1 STG.E desc[UR14][R28.64], R31 ;  /* 0x0000001f1c001986 */ /* 0x0003e2000c10190e */
[----:B------:R-:W-:-:S05]  /*2460*/  IADD3.X R19, R17, UR10, RZ, P6, !PT ;  /* 0x0000000a11137c10 */ /* 0x000fca000b7fe4ff */
[----:B------:R-:W-:Y:S05]  /*2470*/  @!P4 BRA `(.L_x_38) ;  /* 0x000000000004c947 */ /* 0x000fea0003800000 */
[----:B------:R3:W5:Y:S02]  /*2480*/  LDG.E.LTC128B R61, desc[UR14][R18.64] ;  /* 0x0000000e123d7981 */ /* 0x000764000c1e1920 */
.L_x_38:
[----:B------:R-:W-:Y:S05]  /*2490*/  BSYNC B1 ;  /* 0x0000000000017941 */ /* 0x000fea0003800000 */
.L_x_37:
[----:B------:R-:W-:Y:S01]  /*24a0*/  ISETP.GT.AND P1, PT, R11, 0x11, PT ;  /* 0x000000110b00780c */ /* 0x000fe20003f24270 */
[----:B------:R-:W-:Y:S02]  /*24b0*/  IMAD.X R21, R25, 0x1, R13, P5 ;  /* 0x0000000119157824 */ /* 0x000fe400028e060d */
[----:B--2--5:R-:W-:Y:S01]  /*24c0*/  FMUL R15, R61, R8 ;  /* 0x000000083d0f7220 */ /* 0x024fe20000400000 */
[----:B------:R-:W-:Y:S01]  /*24d0*/  BSSY B1, `(.L_x_39) ;  /* 0x0000009000017945 */ /* 0x000fe20003800000 */
[----:B------:R-:W-:Y:S02]  /*24e0*/  ISETP.GT.AND P5, PT, R10, RZ, P1 ;  /* 0x000000ff0a00720c */ /* 0x000fe40000fa4270 */
[----:B------:R-:W-:Y:S01]  /*24f0*/  FFMA R15, R32, R7, R15 ;  /* 0x00000007200f7223 */ /* 0x000fe2000000000f */
[----:B-1----:R-:W-:-:S04]  /*2500*/  IADD3 R28, P6, R58, R63, RZ ;  /* 0x0000003f3a1c7210 */ /* 0x002fc80007fde0ff */
[----:B------:R1:W-:Y:S01]  /*2510*/  @P4 STG.E desc[UR14][R20.64], R15 ;  /* 0x0000000f14004986 */ /* 0x0003e2000c10190e */
[----:B------:R-:W-:-:S04]  /*2520*/  IADD3 R22, P4, R26, UR9, RZ ;  /* 0x000000091a167c10 */ /* 0x000fc8000ff9e0ff */
[----:B------:R-:W-:Y:S01]  /*2530*/  IADD3.X R23, R27, UR10, RZ, P4, !PT ;  /* 0x0000000a1b177c10 */ /* 0x000fe2000a7fe4ff */
[----:B------:R-:W-:Y:S08]  /*2540*/  @!P5 BRA `(.L_x_40) ;  /* 0x000000000004d947 */ /* 0x000ff00003800000 */
[----:B------:R2:W5:Y:S02]  /*2550*/  LDG.E.LTC128B R61, desc[UR14][R22.64] ;  /* 0x0000000e163d7981 */ /* 0x000564000c1e1920 */
.L_x_40:
[----:B------:R-:W-:Y:S05]  /*2560*/  BSYNC B1 ;  /* 0x0000000000017941 */ /* 0x000fea0003800000 */
.L_x_39:
[----:B-----5:R-:W-:Y:S01]  /*2570*/  FMUL R30, R61, R8 ;  /* 0x000000083d1e7220 */ /* 0x020fe20000400000 */
[----:B------:R-:W-:Y:S01]  /*2580*/  IMAD.X R29, R59, 0x1, R13, P6 ;  /* 0x000000013b1d7824 */ /* 0x000fe200030e060d */
[----:B------:R-:W-:Y:S01]  /*2590*/  ISETP.GT.AND P4, PT, R10, 0x8, P2 ;  /* 0x000000080a00780c */ /* 0x000fe20001784270 */
[----:B------:R-:W-:Y:S01]  /*25a0*/  BSSY B1, `(.L_x_41) ;  /* 0x0000007000017945 */ /* 0x000fe20003800000 */
[----:B------:R-:W-:Y:S01]  /*25b0*/  FFMA R33, R33, R7, R30 ;  /* 0x0000000721217223 */ /* 0x000fe2000000001e */
[----:B------:R-:W-:-:S04]  /*25c0*/  IADD3 R16, P2, R16, UR7, RZ ;  /* 0x0000000710107c10 */ /* 0x000fc8000ff5e0ff */
[----:B------:R4:W-:Y:S01]  /*25d0*/  @P5 STG.E desc[UR14][R28.64], R33 ;  /* 0x000000211c005986 */ /* 0x0009e2000c10190e */
[----:B------:R-:W-:-:S05]  /*25e0*/  IADD3.X R17, R17, UR8, RZ, P2, !PT ;  /* 0x0000000811117c10 */ /* 0x000fca00097fe4ff */
[----:B------:R-:W-:Y:S05]  /*25f0*/  @!P4 BRA `(.L_x_42) ;  /* 0x000000000004c947 */ /* 0x000fea0003800000 */
[----:B------:R0:W5:Y:S02]  /*2600*/  LDG.E.LTC128B R61, desc[UR14][R16.64] ;  /* 0x0000000e103d7981 */ /* 0x000164000c1e1920 */
.L_x_42:
[----:B------:R-:W-:Y:S05]  /*2610*/  BSYNC B1 ;  /* 0x0000000000017941 */ /* 0x000fea0003800000 */
.L_x_41:
[----:B0-----:R-:W-:Y:S01]  /*2620*/  IADD3 R16, P5, R14, R24, RZ ;  /* 0x000000180e107210 */ /* 0x001fe20007fbe0ff */
[----:B-1---5:R-:W-:Y:S01]  /*2630*/  FMUL R15, R61, R8 ;  /* 0x000000083d0f7220 */ /* 0x022fe20000400000 */
[----:B------:R-:W-:Y:S01]  /*2640*/  ISETP.GT.AND P1, PT, R10, 0x8, P1 ;  /* 0x000000080a00780c */ /* 0x000fe20000f24270 */
[----:B------:R-:W-:Y:S01]  /*2650*/  BSSY B1, `(.L_x_43) ;  /* 0x000000a000017945 */ /* 0x000fe20003800000 */
[----:B------:R-:W-:Y:S01]  /*2660*/  IADD3 R24, P6, R26, UR7, RZ ;  /* 0x000000071a187c10 */ /* 0x000fe2000ffde0ff */
[----:B------:R-:W-:Y:S01]  /*2670*/  FFMA R15, R34, R7, R15 ;  /* 0x00000007220f7223 */ /* 0x000fe2000000000f */
[----:B------:R-:W-:Y:S01]  /*2680*/  IMAD.X R17, R12, 0x1, R25, P5 ;  /* 0x000000010c117824 */ /* 0x000fe200028e0619 */
[----:B------:R-:W-:Y:S02]  /*2690*/  ISETP.GT.AND P2, PT, R11, 0x18, PT ;  /* 0x000000180b00780c */ /* 0x000fe40003f44270 */
[----:B------:R-:W-:Y:S02]  /*26a0*/  IADD3 R30, P5, R14, R58, RZ ;  /* 0x0000003a0e1e7210 */ /* 0x000fe40007fbe0ff */
[----:B------:R0:W-:Y:S01]  /*26b0*/  @P4 STG.E desc[UR14][R16.64], R15 ;  /* 0x0000000f10004986 */ /* 0x0001e2000c10190e */
[----:B------:R-:W-:-:S03]  /*26c0*/  IADD3.X R25, R27, UR8, RZ, P6, !PT ;  /* 0x000000081b197c10 */ /* 0x000fc6000b7fe4ff */
[----:B------:R-:W-:Y:S07]  /*26d0*/  @!P1 BRA `(.L_x_44) ;  /* 0x0000000000049947 */ /* 0x000fee0003800000 */
[----:B------:R1:W5:Y:S02]  /*26e0*/  LDG.E.LTC128B R61, desc[UR14][R24.64] ;  /* 0x0000000e183d7981 */ /* 0x000364000c1e1920 */
.L_x_44:
[----:B------:R-:W-:Y:S05]  /*26f0*/  BSYNC B1 ;  /* 0x0000000000017941 */ /* 0x000fea0003800000 */
.L_x_43:
[----:B0----5:R-:W-:Y:S01]  /*2700*/  FMUL R16, R61, R8 ;  /* 0x000000083d107220 */ /* 0x021fe20000400000 */
[----:B------:R-:W-:Y:S01]  /*2710*/  IMAD.X R31, R12, 0x1, R59, P5 ;  /* 0x000000010c1f7824 */ /* 0x000fe200028e063b */
[----:B------:R-:W-:Y:S01]  /*2720*/  ISETP.GT.AND P4, PT, R10, RZ, P2 ;  /* 0x000000ff0a00720c */ /* 0x000fe20001784270 */
[----:B------:R-:W-:Y:S01]  /*2730*/  BSSY B1, `(.L_x_45) ;  /* 0x0000008000017945 */ /* 0x000fe20003800000 */
[----:B------:R-:W-:Y:S01]  /*2740*/  FFMA R35, R35, R7, R16 ;  /* 0x0000000723237223 */ /* 0x000fe20000000010 */
[----:B------:R-:W-:Y:S02]  /*2750*/  IADD3 R16, P6, R18, UR9, RZ ;  /* 0x0000000912107c10 */ /* 0x000fe4000ffde0ff */
[----:B-1----:R-:W-:Y:S02]  /*2760*/  IADD3 R24, P5, R20, R63, RZ ;  /* 0x0000003f14187210 */ /* 0x002fe40007fbe0ff */
[----:B------:R0:W-:Y:S01]  /*2770*/  @P1 STG.E desc[UR14][R30.64], R35 ;  /* 0x000000231e001986 */ /* 0x0001e2000c10190e */
[----:B------:R-:W-:-:S05]  /*2780*/  IADD3.X R17, R19, UR10, RZ, P6, !PT ;  /* 0x0000000a13117c10 */ /* 0x000fca000b7fe4ff */
[----:B------:R-:W-:Y:S05]  /*2790*/  @!P4 BRA `(.L_x_46) ;  /* 0x000000000004c947 */ /* 0x000fea0003800000 */
[----:B------:R1:W5:Y:S02]  /*27a0*/  LDG.E.LTC128B R61, desc[UR14][R16.64] ;  /* 0x0000000e103d7981 */ /* 0x000364000c1e1920 */
.L_x_46:
[----:B------:R-:W-:Y:S05]  /*27b0*/  BSYNC B1 ;  /* 0x0000000000017941 */ /* 0x000fea0003800000 */
.L_x_45:
[----:B------:R-:W-:Y:S01]  /*27c0*/  ISETP.GT.AND P1, PT, R11, 0x19, PT ;  /* 0x000000190b00780c */ /* 0x000fe20003f24270 */
[----:B------:R-:W-:Y:S02]  /*27d0*/  IMAD.X R25, R21, 0x1, R13, P5 ;  /* 0x0000000115197824 */ /* 0x000fe400028e060d */
[----:B-----5:R-:W-:Y:S01]  /*27e0*/  FMUL R15, R61, R8 ;  /* 0x000000083d0f7220 */ /* 0x020fe20000400000 */
[----:B------:R-:W-:Y:S01]  /*27f0*/  BSSY B1, `(.L_x_47) ;  /* 0x0000009000017945 */ /* 0x000fe20003800000 */
[----:B------:R-:W-:Y:S02]  /*2800*/  ISETP.GT.AND P5, PT, R10, RZ, P1 ;  /* 0x000000ff0a00720c */ /* 0x000fe40000fa4270 */
[----:B------:R-:W-:Y:S01]  /*2810*/  FFMA R15, R36, R7, R15 ;  /* 0x00000007240f7223 */ /* 0x000fe2000000000f */
[----:B0-----:R-:W-:-:S04]  /*2820*/  IADD3 R30, P6, R28, R63, RZ ;  /* 0x0000003f1c1e7210 */ /* 0x001fc80007fde0ff */
[----:B------:R0:W-:Y:S01]  /*2830*/  @P4 STG.E desc[UR14][R24.64], R15 ;  /* 0x0000000f18004986 */ /* 0x0001e2000c10190e */
[----:B------:R-:W-:-:S04]  /*2840*/  IADD3 R26, P4, R22, UR9, RZ ;  /* 0x00000009161a7c10 */ /* 0x000fc8000ff9e0ff */
[----:B------:R-:W-:Y:S01]  /*2850*/  IADD3.X R27, R23, UR10, RZ, P4, !PT ;  /* 0x0000000a171b7c10 */ /* 0x000fe2000a7fe4ff */
[----:B------:R-:W-:Y:S08]  /*2860*/  @!P5 BRA `(.L_x_48) ;  /* 0x000000000004d947 */ /* 0x000ff00003800000 */
[----:B------:R0:W5:Y:S02]  /*2870*/  LDG.E.LTC128B R61, desc[UR14][R26.64] ;  /* 0x0000000e1a3d7981 */ /* 0x000164000c1e1920 */
.L_x_48:
[----:B------:R-:W-:Y:S05]  /*2880*/  BSYNC B1 ;  /* 0x0000000000017941 */ /* 0x000fea0003800000 */
.L_x_47:
[----:B-----5:R-:W-:Y:S01]  /*2890*/  FMUL R32, R61, R8 ;  /* 0x000000083d207220 */ /* 0x020fe20000400000 */
[----:B------:R-:W-:Y:S01]  /*28a0*/  IMAD.X R31, R29, 0x1, R13, P6 ;  /* 0x000000011d1f7824 */ /* 0x000fe200030e060d */
[----:B------:R-:W-:Y:S01]  /*28b0*/  ISETP.GT.AND P4, PT, R10, 0x8, P2 ;  /* 0x000000080a00780c */ /* 0x000fe20001784270 */
[----:B------:R-:W-:Y:S01]  /*28c0*/  BSSY B1, `(.L_x_49) ;  /* 0x0000007000017945 */ /* 0x000fe20003800000 */
[----:B------:R-:W-:Y:S01]  /*28d0*/  FFMA R37, R37, R7, R32 ;  /* 0x0000000725257223 */ /* 0x000fe20000000020 */
[----:B---3--:R-:W-:-:S04]  /*28e0*/  IADD3 R18, P2, R18, UR7, RZ ;  /* 0x0000000712127c10 */ /* 0x008fc8000ff5e0ff */
[----:B------:R3:W-:Y:S01]  /*28f0*/  @P5 STG.E desc[UR14][R30.64], R37 ;  /* 0x000000251e005986 */ /* 0x0007e2000c10190e */
[----:B------:R-:W-:-:S05]  /*2900*/  IADD3.X R19, R19, UR8, RZ, P2, !PT ;  /* 0x0000000813137c10 */ /* 0x000fca00097fe4ff */
[----:B------:R-:W-:Y:S05]  /*2910*/  @!P4 BRA `(.L_x_50) ;  /* 0x000000000004c947 */ /* 0x000fea0003800000 */
[----:B------:R0:W5:Y:S02]  /*2920*/  LDG.E.LTC128B R61, desc[UR14][R18.64] ;  /* 0x0000000e123d7981 */ /* 0x000164000c1e1920 */
.L_x_50:
[----:B------:R-:W-:Y:S05]  /*2930*/  BSYNC B1 ;  /* 0x0000000000017941 */ /* 0x000fea0003800000 */
.L_x_49:
[----:B0-----:R-:W-:Y:S01]  /*2940*/  IADD3 R18, P5, R20, R14, RZ ;  /* 0x0000000e14127210 */ /* 0x001fe20007fbe0ff */
[----:B-----5:R-:W-:Y:S01]  /*2950*/  FMUL R15, R61, R8 ;  /* 0x000000083d0f7220 */ /* 0x020fe20000400000 */
        /* <DEDUP_REMOVED lines=11> */
.L_x_52:
[----:B------:R-:W-:Y:S05]  /*2a10*/  BSYNC B1 ;  /* 0x0000000000017941 */ /* 0x000fea0003800000 */
.L_x_51:
[----:B0----5:R-:W-:Y:S01]  /*2a20*/  FMUL R18, R61, R8 ;  /* 0x000000083d127220 */ /* 0x021fe20000400000 */
[----:B----4-:R-:W-:Y:S01]  /*2a30*/  IMAD.X R33, R29, 0x1, R12, P5 ;  /* 0x000000011d217824 */ /* 0x010fe200028e060c */
        /* <DEDUP_REMOVED lines=9> */
.L_x_54:
[----:B------:R-:W-:Y:S05]  /*2ad0*/  BSYNC B1 ;  /* 0x0000000000017941 */ /* 0x000fea0003800000 */
.L_x_53:
[----:B------:R-:W-:Y:S01]  /*2ae0*/  ISETP.GT.AND P1, PT, R11, 0x21, PT ;  /* 0x000000210b00780c */ /* 0x000fe20003f24270 */
[----:B------:R-:W-:Y:S02]  /*2af0*/  IMAD.X R21, R25, 0x1, R13, P5 ;  /* 0x0000000119157824 */ /* 0x000fe400028e060d */
[----:B-----5:R-:W-:Y:S01]  /*2b00*/  FMUL R15, R61, R8 ;  /* 0x000000083d0f7220 */ /* 0x020fe20000400000 */
[----:B------:R-:W-:Y:S01]  /*2b10*/  BSSY B1, `(.L_x_55) ;  /* 0x0000009000017945 */ /* 0x000fe20003800000 */
[----:B------:R-:W-:Y:S02]  /*2b20*/  ISETP.GT.AND P5, PT, R10, RZ, P1 ;  /* 0x000000ff0a00720c */ /* 0x000fe40000fa4270 */
[----:B------:R-:W-:Y:S01]  /*2b30*/  FFMA R15, R40, R7, R15 ;  /* 0x00000007280f7223 */ /* 0x000fe2000000000f */
[----:B------:R-:W-:-:S04]  /*2b40*/  IADD3 R28, P6, R30, R63, RZ ;  /* 0x0000003f1e1c7210 */ /* 0x000fc80007fde0ff */
[----:B------:R0:W-:Y:S01]  /*2b50*/  @P4 STG.E desc[UR14][R20.64], R15 ;  /* 0x0000000f14004986 */ /* 0x0001e2000c10190e */
[----:B--2---:R-:W-:-:S04]  /*2b60*/  IADD3 R22, P4, R26, UR9, RZ ;  /* 0x000000091a167c10 */ /* 0x004fc8000ff9e0ff */
[----:B------:R-:W-:Y:S01]  /*2b70*/  IADD3.X R23, R27, UR10, RZ, P4, !PT ;  /* 0x0000000a1b177c10 */ /* 0x000fe2000a7fe4ff */
[----:B------:R-:W-:Y:S08]  /*2b80*/  @!P5 BRA `(.L_x_56) ;  /* 0x000000000004d947 */ /* 0x000ff00003800000 */
[----:B------:R2:W5:Y:S02]  /*2b90*/  LDG.E.LTC128B R61, desc[UR14][R22.64] ;  /* 0x0000000e163d7981 */ /* 0x000564000c1e1920 */
.L_x_56:
[----:B------:R-:W-:Y:S05]  /*2ba0*/  BSYNC B1 ;  /* 0x0000000000017941 */ /* 0x000fea0003800000 */
.L_x_55:
[----:B0----5:R-:W-:Y:S01]  /*2bb0*/  FMUL R32, R61, R8 ;  /* 0x000000083d207220 */ /* 0x021fe20000400000 */
[----:B------:R-:W-:Y:S01]  /*2bc0*/  IMAD.X R29, R31, 0x1, R13, P6 ;  /* 0x000000011f1d7824 */ /* 0x000fe200030e060d */
[----:B------:R-:W-:Y:S01]  /*2bd0*/  ISETP.GT.AND P4, PT, R10, 0x8, P2 ;  /* 0x000000080a00780c */ /* 0x000fe20001784270 */
[----:B------:R-:W-:Y:S01]  /*2be0*/  BSSY B1, `(.L_x_57) ;  /* 0x0000007000017945 */ /* 0x000fe20003800000 */
[----:B------:R-:W-:Y:S01]  /*2bf0*/  FFMA R41, R41, R7, R32 ;  /* 0x0000000729297223 */ /* 0x000fe20000000020 */
[----:B-1----:R-:W-:-:S04]  /*2c00*/  IADD3 R16, P2, R16, UR7, RZ ;  /* 0x0000000710107c10 */ /* 0x002fc8000ff5e0ff */
[----:B------:R0:W-:Y:S01]  /*2c10*/  @P5 STG.E desc[UR14][R28.64], R41 ;  /* 0x000000291c005986 */ /* 0x0001e2000c10190e */
[----:B------:R-:W-:-:S05]  /*2c20*/  IADD3.X R17, R17, UR8, RZ, P2, !PT ;  /* 0x0000000811117c10 */ /* 0x000fca00097fe4ff */
[----:B------:R-:W-:Y:S05]  /*2c30*/  @!P4 BRA `(.L_x_58) ;  /* 0x000000000004c947 */ /* 0x000fea0003800000 */
[----:B------:R1:W5:Y:S02]  /*2c40*/  LDG.E.LTC128B R61, desc[UR14][R16.64] ;  /* 0x0000000e103d7981 */ /* 0x000364000c1e1920 */
.L_x_58:
[----:B------:R-:W-:Y:S05]  /*2c50*/  BSYNC B1 ;  /* 0x0000000000017941 */ /* 0x000fea0003800000 */
.L_x_57:
[----:B-1----:R-:W-:Y:S01]  /*2c60*/  IADD3 R16, P5, R24, R14, RZ ;  /* 0x0000000e18107210 */ /* 0x002fe20007fbe0ff */
        /* <DEDUP_REMOVED lines=12> */
.L_x_60:
[----:B------:R-:W-:Y:S05]  /*2d30*/  BSYNC B1 ;  /* 0x0000000000017941 */ /* 0x000fea0003800000 */
.L_x_59:
[----:B-1---5:R-:W-:Y:S01]  /*2d40*/  FMUL R16, R61, R8 ;  /* 0x000000083d107220 */ /* 0x022fe20000400000 */
[----:B------:R-:W-:Y:S01]  /*2d50*/  IMAD.X R33, R31, 0x1, R12, P5 ;  /* 0x000000011f217824 */ /* 0x000fe200028e060c */
[----:B------:R-:W-:Y:S01]  /*2d60*/  ISETP.GT.AND P6, PT, R10, RZ, P2 ;  /* 0x000000ff0a00720c */ /* 0x000fe200017c4270 */
[----:B------:R-:W-:Y:S01]  /*2d70*/  BSSY B1, `(.L_x_61) ;  /* 0x0000008000017945 */ /* 0x000fe20003800000 */
[----:B------:R-:W-:Y:S01]  /*2d80*/  FFMA R43, R43, R7, R16 ;  /* 0x000000072b2b7223 */ /* 0x000fe20000000010 */
[----:B------:R-:W-:Y:S02]  /*2d90*/  IADD3 R16, P5, R18, UR9, RZ ;  /* 0x0000000912107c10 */ /* 0x000fe4000ffbe0ff */
[----:B0-----:R-:W-:Y:S02]  /*2da0*/  IADD3 R24, P4, R20, R63, RZ ;  /* 0x0000003f14187210 */ /* 0x001fe40007f9e0ff */
[----:B------:R0:W-:Y:S01]  /*2db0*/  @P1 STG.E desc[UR14][R32.64], R43 ;  /* 0x0000002b20001986 */ /* 0x0001e2000c10190e */
[----:B------:R-:W-:-:S05]  /*2dc0*/  IADD3.X R17, R19, UR10, RZ, P5, !PT ;  /* 0x0000000a13117c10 */ /* 0x000fca000affe4ff */
[----:B------:R-:W-:Y:S05]  /*2dd0*/  @!P6 BRA `(.L_x_62) ;  /* 0x000000000004e947 */ /* 0x000fea0003800000 */
[----:B------:R1:W5:Y:S02]  /*2de0*/  LDG.E.LTC128B R61, desc[UR14][R16.64] ;  /* 0x0000000e103d7981 */ /* 0x000364000c1e1920 */
.L_x_62:
[----:B------:R-:W-:Y:S05]  /*2df0*/  BSYNC B1 ;  /* 0x0000000000017941 */ /* 0x000fea0003800000 */
.L_x_61:
[----:B------:R-:W-:Y:S01]  /*2e00*/  ISETP.GT.AND P1, PT, R11, 0x29, PT ;  /* 0x000000290b00780c */ /* 0x000fe20003f24270 */
[----:B------:R-:W-:Y:S02]  /*2e10*/  IMAD.X R25, R21, 0x1, R13, P4 ;  /* 0x0000000115197824 */ /* 0x000fe400020e060d */
[----:B-----5:R-:W-:Y:S01]  /*2e20*/  FMUL R15, R61, R8 ;  /* 0x000000083d0f7220 */ /* 0x020fe20000400000 */
[----:B------:R-:W-:Y:S01]  /*2e30*/  BSSY B1, `(.L_x_63) ;  /* 0x0000009000017945 */ /* 0x000fe20003800000 */
[----:B------:R-:W-:Y:S02]  /*2e40*/  ISETP.GT.AND P4, PT, R10, RZ, P1 ;  /* 0x000000ff0a00720c */ /* 0x000fe40000f84270 */
[----:B------:R-:W-:Y:S01]  /*2e50*/  FFMA R15, R44, R7, R15 ;  /* 0x000000072c0f7223 */ /* 0x000fe2000000000f */
[----:B---3--:R-:W-:-:S04]  /*2e60*/  IADD3 R30, P5, R28, R63, RZ ;  /* 0x0000003f1c1e7210 */ /* 0x008fc80007fbe0ff */
[----:B------:R3:W-:Y:S01]  /*2e70*/  @P6 STG.E desc[UR14][R24.64], R15 ;  /* 0x0000000f18006986 */ /* 0x0007e2000c10190e */
[----:B------:R-:W-:-:S04]  /*2e80*/  IADD3 R26, P6, R22, UR9, RZ ;  /* 0x00000009161a7c10 */ /* 0x000fc8000ffde0ff */
[----:B------:R-:W-:Y:S01]  /*2e90*/  IADD3.X R27, R23, UR10, RZ, P6, !PT ;  /* 0x0000000a171b7c10 */ /* 0x000fe2000b7fe4ff */
[----:B------:R-:W-:Y:S08]  /*2ea0*/  @!P4 BRA `(.L_x_64) ;  /* 0x000000000004c947 */ /* 0x000ff00003800000 */
[----:B------:R0:W5:Y:S02]  /*2eb0*/  LDG.E.LTC128B R61, desc[UR14][R26.64] ;  /* 0x0000000e1a3d7981 */ /* 0x000164000c1e1920 */
.L_x_64:
[----:B------:R-:W-:Y:S05]  /*2ec0*/  BSYNC B1 ;  /* 0x0000000000017941 */ /* 0x000fea0003800000 */
.L_x_63:
[----:B0----5:R-:W-:Y:S01]  /*2ed0*/  FMUL R32, R61, R8 ;  /* 0x000000083d207220 */ /* 0x021fe20000400000 */
[----:B------:R-:W-:Y:S01]  /*2ee0*/  IMAD.X R31, R29, 0x1, R13, P5 ;  /* 0x000000011d1f7824 */ /* 0x000fe200028e060d */
[----:B------:R-:W-:Y:S01]  /*2ef0*/  ISETP.GT.AND P2, PT, R10, 0x8, P2 ;  /* 0x000000080a00780c */ /* 0x000fe20001744270 */
[----:B------:R-:W-:Y:S01]  /*2f00*/  BSSY B1, `(.L_x_65) ;  /* 0x0000007000017945 */ /* 0x000fe20003800000 */
[----:B------:R-:W-:Y:S01]  /*2f10*/  FFMA R45, R45, R7, R32 ;  /* 0x000000072d2d7223 */ /* 0x000fe20000000020 */
[----:B----4-:R-:W-:-:S04]  /*2f20*/  IADD3 R18, P5, R18, UR7, RZ ;  /* 0x0000000712127c10 */ /* 0x010fc8000ffbe0ff */
[----:B------:R0:W-:Y:S01]  /*2f30*/  @P4 STG.E desc[UR14][R30.64], R45 ;  /* 0x0000002d1e004986 */ /* 0x0001e2000c10190e */
[----:B------:R-:W-:-:S05]  /*2f40*/  IADD3.X R19, R19, UR8, RZ, P5, !PT ;  /* 0x0000000813137c10 */ /* 0x000fca000affe4ff */
[----:B------:R-:W-:Y:S05]  /*2f50*/  @!P2 BRA `(.L_x_66) ;  /* 0x000000000004a947 */ /* 0x000fea0003800000 */
[----:B------:R4:W5:Y:S02]  /*2f60*/  LDG.E.LTC128B R61, desc[UR14][R18.64] ;  /* 0x0000000e123d7981 */ /* 0x000964000c1e1920 */
.L_x_66:
[----:B------:R-:W-:Y:S05]  /*2f70*/  BSYNC B1 ;  /* 0x0000000000017941 */ /* 0x000fea0003800000 */
.L_x_65:
[----:B----4-:R-:W-:Y:S01]  /*2f80*/  IADD3 R18, P5, R20, R14, RZ ;  /* 0x0000000e14127210 */ /* 0x010fe20007fbe0ff */
[----:B---3-5:R-:W-:Y:S01]  /*2f90*/  FMUL R15, R61, R8 ;  /* 0x000000083d0f7220 */ /* 0x028fe20000400000 */
        /* <DEDUP_REMOVED lines=11> */
.L_x_68:
[----:B------:R-:W-:Y:S05]  /*3050*/  BSYNC B1 ;  /* 0x0000000000017941 */ /* 0x000fea0003800000 */
.L_x_67:
[----:B---3-5:R-:W-:Y:S01]  /*3060*/  FMUL R18, R61, R8 ;  /* 0x000000083d127220 */ /* 0x028fe20000400000 */
[----:B------:R-:W-:Y:S01]  /*3070*/  IMAD.X R33, R29, 0x1, R12, P5 ;  /* 0x000000011d217824 */ /* 0x000fe200028e060c */
[----:B------:R-:W-:Y:S01]  /*3080*/  ISETP.GT.AND P6, PT, R10, RZ, P4 ;  /* 0x000000ff0a00720c */ /* 0x000fe200027c4270 */
[----:B------:R-:W-:Y:S01]  /*3090*/  BSSY B1, `(.L_x_69) ;  /* 0x0000008000017945 */ /* 0x000fe20003800000 */
[----:B------:R-:W-:Y:S01]  /*30a0*/  FFMA R47, R47, R7, R18 ;  /* 0x000000072f2f7223 */ /* 0x000fe20000000012 */
[----:B------:R-:W-:Y:S02]  /*30b0*/  IADD3 R18, P2, R16, UR9, RZ ;  /* 0x0000000910127c10 */ /* 0x000fe4000ff5e0ff */
[----:B----4-:R-:W-:Y:S02]  /*30c0*/  IADD3 R20, P5, R24, R63, RZ ;  /* 0x0000003f18147210 */ /* 0x010fe40007fbe0ff */
[----:B------:R3:W-:Y:S01]  /*30d0*/  @P1 STG.E desc[UR14][R32.64], R47 ;  /* 0x0000002f20001986 */ /* 0x0007e2000c10190e */
[----:B------:R-:W-:-:S05]  /*30e0*/  IADD3.X R19, R17, UR10, RZ, P2, !PT ;  /* 0x0000000a11137c10 */ /* 0x000fca00097fe4ff */
[----:B------:R-:W-:Y:S05]  /*30f0*/  @!P6 BRA `(.L_x_70) ;  /* 0x000000000004e947 */ /* 0x000fea0003800000 */
[----:B------:R4:W5:Y:S02]  /*3100*/  LDG.E.LTC128B R61, desc[UR14][R18.64] ;  /* 0x0000000e123d7981 */ /* 0x000964000c1e1920 */
.L_x_70:
[----:B------:R-:W-:Y:S05]  /*3110*/  BSYNC B1 ;  /* 0x0000000000017941 */ /* 0x000fea0003800000 */
.L_x_69:
[----:B------:R-:W-:Y:S01]  /*3120*/  ISETP.GT.AND P2, PT, R11, 0x31, PT ;  /* 0x000000310b00780c */ /* 0x000fe20003f44270 */
[----:B-----5:R-:W-:Y:S01]  /*3130*/  FMUL R15, R61, R8 ;  /* 0x000000083d0f7220 */ /* 0x020fe20000400000 */
[----:B------:R-:W-:Y:S01]  /*3140*/  IMAD.X R21, R25, 0x1, R13, P5 ;  /* 0x0000000119157824 */ /* 0x000fe200028e060d */
[----:B------:R-:W-:Y:S01]  /*3150*/  BSSY B1, `(.L_x_71) ;  /* 0x0000009000017945 */ /* 0x000fe20003800000 */
[----:B------:R-:W-:Y:S01]  /*3160*/  ISETP.GT.AND P1, PT, R10, RZ, P2 ;  /* 0x000000ff0a00720c */ /* 0x000fe20001724270 */
[----:B------:R-:W-:Y:S01]  /*3170*/  FFMA R15, R48, R7, R15 ;  /* 0x00000007300f7223 */ /* 0x000fe2000000000f */
[----:B------:R-:W-:-:S04]  /*3180*/  IADD3 R28, P5, R30, R63, RZ ;  /* 0x0000003f1e1c7210 */ /* 0x000fc80007fbe0ff */
[----:B------:R0:W-:Y:S01]  /*3190*/  @P6 STG.E desc[UR14][R20.64], R15 ;  /* 0x0000000f14006986 */ /* 0x0001e2000c10190e */
[----:B--2---:R-:W-:-:S04]  /*31a0*/  IADD3 R22, P6, R26, UR9, RZ ;  /* 0x000000091a167c10 */ /* 0x004fc8000ffde0ff */
[----:B------:R-:W-:Y:S02]  /*31b0*/  IADD3.X R23, R27, UR10, RZ, P6, !PT ;  /* 0x0000000a1b177c10 */ /* 0x000fe4000b7fe4ff */
[----:B------:R-:W-:Y:S07]  /*31c0*/  @!P1 BRA `(.L_x_72) ;  /* 0x0000000000049947 */ /* 0x000fee0003800000 */
[----:B------:R2:W5:Y:S02]  /*31d0*/  LDG.E.LTC128B R61, desc[UR14][R22.64] ;  /* 0x0000000e163d7981 */ /* 0x000564000c1e1920 */
.L_x_72:
[----:B------:R-:W-:Y:S05]  /*31e0*/  BSYNC B1 ;  /* 0x0000000000017941 */ /* 0x000fea0003800000 */
.L_x_71:
[----:B---3-5:R-:W-:Y:S01]  /*31f0*/  FMUL R32, R61, R8 ;  /* 0x000000083d207220 */ /* 0x028fe20000400000 */
        /* <DEDUP_REMOVED lines=9> */
.L_x_74:
[----:B------:R-:W-:Y:S05]  /*3290*/  BSYNC B1 ;  /* 0x0000000000017941 */ /* 0x000fea0003800000 */
.L_x_73:
[----:B---3--:R-:W-:Y:S01]  /*32a0*/  IADD3 R16, P5, R24, R14, RZ ;  /* 0x0000000e18107210 */ /* 0x008fe20007fbe0ff */
[----:B0----5:R-:W-:Y:S01]  /*32b0*/  FMUL R15, R61, R8 ;  /* 0x000000083d0f7220 */ /* 0x021fe20000400000 */
        /* <DEDUP_REMOVED lines=11> */
.L_x_76:
[----:B------:R-:W-:Y:S05]  /*3370*/  BSYNC B1 ;  /* 0x0000000000017941 */ /* 0x000fea0003800000 */
.L_x_75:
[----:B0----5:R-:W-:Y:S01]  /*3380*/  FMUL R16, R61, R8 ;  /* 0x000000083d107220 */ /* 0x021fe20000400000 */
[----:B------:R-:W-:Y:S01]  /*3390*/  IMAD.X R33, R31, 0x1, R12, P5 ;  /* 0x000000011f217824 */ /* 0x000fe200028e060c */
[----:B------:R-:W-:Y:S01]  /*33a0*/  ISETP.GT.AND P6, PT, R10, RZ, P1 ;  /* 0x000000ff0a00720c */ /* 0x000fe20000fc4270 */
[----:B------:R-:W-:Y:S01]  /*33b0*/  BSSY B1, `(.L_x_77) ;  /* 0x0000008000017945 */ /* 0x000fe20003800000 */
[----:B------:R-:W-:Y:S01]  /*33c0*/  FFMA R51, R51, R7, R16 ;  /* 0x0000000733337223 */ /* 0x000fe20000000010 */
[----:B---3--:R-:W-:-:S04]  /*33d0*/  IADD3 R24, P4, R20, R63, RZ ;  /* 0x0000003f14187210 */ /* 0x008fc80007f9e0ff */
[----:B------:R0:W-:Y:S06]  /*33e0*/  @P2 STG.E desc[UR14][R32.64], R51 ;  /* 0x0000003320002986 */ /* 0x0001ec000c10190e */
[----:B------:R-:W-:Y:S05]  /*33f0*/  @!P6 BRA `(.L_x_78) ;  /* 0x00000000000ce947 */ /* 0x000fea0003800000 */
[----:B------:R-:W-:-:S04]  /*3400*/  IADD3 R16, P2, R18, UR9, RZ ;  /* 0x0000000912107c10 */ /* 0x000fc8000ff5e0ff */
[----:B------:R-:W-:-:S05]  /*3410*/  IADD3.X R17, R19, UR10, RZ, P2, !PT ;  /* 0x0000000a13117c10 */ /* 0x000fca00097fe4ff */
[----:B------:R3:W5:Y:S04]  /*3420*/  LDG.E.LTC128B R61, desc[UR14][R16.64] ;  /* 0x0000000e103d7981 */ /* 0x000768000c1e1920 */
.L_x_78:
[----:B------:R-:W-:Y:S05]  /*3430*/  BSYNC B1 ;  /* 0x0000000000017941 */ /* 0x000fea0003800000 */
.L_x_77:
        /* <DEDUP_REMOVED lines=8> */
[----:B---3--:R-:W-:-:S04]  /*34c0*/  IADD3 R16, P6, R22, UR9, RZ ;  /* 0x0000000916107c10 */ /* 0x008fc8000ffde0ff */
[----:B------:R-:W-:Y:S02]  /*34d0*/  IADD3.X R17, R23, UR10, RZ, P6, !PT ;  /* 0x0000000a17117c10 */ /* 0x000fe4000b7fe4ff */
[----:B------:R-:W-:Y:S07]  /*34e0*/  @!P5 BRA `(.L_x_80) ;  /* 0x000000000004d947 */ /* 0x000fee0003800000 */
[----:B------:R3:W5:Y:S02]  /*34f0*/  LDG.E.LTC128B R61, desc[UR14][R16.64] ;  /* 0x0000000e103d7981 */ /* 0x000764000c1e1920 */
.L_x_80:
[----:B------:R-:W-:Y:S05]  /*3500*/  BSYNC B1 ;  /* 0x0000000000017941 */ /* 0x000fea0003800000 */
.L_x_79:
[----:B---3-5:R-:W-:Y:S01]  /*3510*/  FMUL R16, R61, R8 ;  /* 0x000000083d107220 */ /* 0x028fe20000400000 */
[----:B------:R-:W-:Y:S01]  /*3520*/  IMAD.X R27, R29, 0x1, R13, P4 ;  /* 0x000000011d1b7824 */ /* 0x000fe200020e060d */
[----:B------:R-:W-:Y:S01]  /*3530*/  ISETP.GT.AND P1, PT, R10, 0x8, P1 ;  /* 0x000000080a00780c */ /* 0x000fe20000f24270 */
        /* <DEDUP_REMOVED lines=8> */
.L_x_82:
[----:B------:R-:W-:Y:S05]  /*35c0*/  BSYNC B1 ;  /* 0x0000000000017941 */ /* 0x000fea0003800000 */
.L_x_81:
[----:B------:R-:W-:Y:S01]  /*35d0*/  ISETP.GT.AND P2, PT, R10, 0x8, P2 ;  /* 0x000000080a00780c */ /* 0x000fe20001744270 */
[----:B-----5:R-:W-:Y:S01]  /*35e0*/  FMUL R11, R61, R8 ;  /* 0x000000083d0b7220 */ /* 0x020fe20000400000 */
[----:B------:R-:W-:Y:S01]  /*35f0*/  IMAD.X R25, R21, 0x1, R12, P6 ;  /* 0x0000000115197824 */ /* 0x000fe200030e060c */
[----:B------:R-:W-:Y:S02]  /*3600*/  BSSY B1, `(.L_x_83) ;  /* 0x0000007000017945 */ /* 0x000fe40003800000 */
[----:B------:R-:W-:-:S05]  /*3610*/  FFMA R13, R54, R7, R11 ;  /* 0x00000007360d7223 */ /* 0x000fca000000000b */
[----:B------:R0:W-:Y:S01]  /*3620*/  @P1 STG.E desc[UR14][R24.64], R13 ;  /* 0x0000000d18001986 */ /* 0x0001e2000c10190e */
[----:B------:R-:W-:-:S04]  /*3630*/  IADD3 R10, P1, R22, UR7, RZ ;  /* 0x00000007160a7c10 */ /* 0x000fc8000ff3e0ff */
[----:B------:R-:W-:Y:S01]  /*3640*/  IADD3.X R11, R23, UR8, RZ, P1, !PT ;  /* 0x00000008170b7c10 */ /* 0x000fe20008ffe4ff */
[----:B------:R-:W-:Y:S08]  /*3650*/  @!P2 BRA `(.L_x_84) ;  /* 0x000000000004a947 */ /* 0x000ff00003800000 */
[----:B------:R0:W5:Y:S02]  /*3660*/  LDG.E.LTC128B R61, desc[UR14][R10.64] ;  /* 0x0000000e0a3d7981 */ /* 0x000164000c1e1920 */
.L_x_84:
[----:B------:R-:W-:Y:S05]  /*3670*/  BSYNC B1 ;  /* 0x0000000000017941 */ /* 0x000fea0003800000 */
.L_x_83:
[----:B------:R-:W-:Y:S05]  /*3680*/  @!P2 BRA `(.L_x_85) ;  /* 0x0000000800d4a947 */ /* 0x000fea0003800000 */
[----:B------:R-:W-:Y:S01]  /*3690*/  IADD3 R14, P1, R28, R14, RZ ;  /* 0x0000000e1c0e7210 */ /* 0x000fe20007f3e0ff */
[----:B0----5:R-:W-:-:S04]  /*36a0*/  FMUL R10, R61, R8 ;  /* 0x000000083d0a7220 */ /* 0x021fc80000400000 */
[----:B------:R-:W-:Y:S02]  /*36b0*/  IMAD.X R15, R29, 0x1, R12, P1 ;  /* 0x000000011d0f7824 */ /* 0x000fe400008e060c */
[----:B------:R-:W-:-:S05]  /*36c0*/  FFMA R55, R55, R7, R10 ;  /* 0x0000000737377223 */ /* 0x000fca000000000a */
[----:B------:R0:W-:Y:S01]  /*36d0*/  STG.E desc[UR14][R14.64], R55 ;  /* 0x000000370e007986 */ /* 0x0001e2000c10190e */
[----:B------:R-:W-:Y:S05]  /*36e0*/  BRA `(.L_x_85) ;  /* 0x0000000800bc7947 */ /* 0x000fea0003800000 */
.L_x_26:
[----:B------:R-:W-:Y:S01]  /*36f0*/  ISETP.GT.AND P5, PT, R11, 0x1, PT ;  /* 0x000000010b00780c */ /* 0x000fe20003fa4270 */
[----:B------:R-:W-:Y:S01]  /*3700*/  ULDC.64 UR8, c[0x0][0x6c0] ;  /* 0x0001b00000087ab9 */ /* 0x000fe20000000a00 */
[----:B------:R-:W-:Y:S01]  /*3710*/  ISETP.GT.AND P1, PT, R10, 0x8, P1 ;  /* 0x000000080a00780c */ /* 0x000fe20000f24270 */
[-C--:B--2---:R-:W-:Y:S01]  /*3720*/  FMUL R17, R24, R7.reuse ;  /* 0x0000000718117220 */ /* 0x084fe20000400000 */
[----:B------:R-:W-:Y:S01]  /*3730*/  LEA R12, P6, R58, UR8, 0x2 ;  /* 0x000000083a0c7c11 */ /* 0x000fe2000f8c10ff */
[-C--:B------:R-:W-:Y:S01]  /*3740*/  FMUL R25, R25, R7.reuse ;  /* 0x0000000719197220 */ /* 0x080fe20000400000 */
[----:B------:R-:W-:Y:S01]  /*3750*/  ISETP.GT.AND P2, PT, R10, RZ, P5 ;  /* 0x000000ff0a00720c */ /* 0x000fe20002f44270 */
[-C--:B------:R-:W-:Y:S01]  /*3760*/  FMUL R21, R26, R7.reuse ;  /* 0x000000071a157220 */ /* 0x080fe20000400000 */
[----:B------:R-:W-:Y:S01]  /*3770*/  LEA.HI.X R13, R58, UR9, R23, 0x2, P6 ;  /* 0x000000093a0d7c11 */ /* 0x000fe2000b0f1417 */
[C---:B------:R-:W-:Y:S01]  /*3780*/  IMAD.SHL.U32 R57, R66.reuse, 0x20, RZ ;  /* 0x0000002042397824 */ /* 0x040fe200078e00ff */
[-C--:B------:R-:W-:Y:S01]  /*3790*/  LEA R14, P6, R66, R12.reuse, 0x2 ;  /* 0x0000000c420e7211 */ /* 0x080fe200078c10ff */
[----:B------:R-:W-:Y:S01]  /*37a0*/  FMUL R27, R27, R7 ;  /* 0x000000071b1b7220 */ /* 0x000fe20000400000 */
[----:B------:R-:W-:Y:S01]  /*37b0*/  ISETP.GT.AND P5, PT, R10, 0x8, P5 ;  /* 0x000000080a00780c */ /* 0x000fe20002fa4270 */
[----:B------:R0:W-:Y:S01]  /*37c0*/  @P4 STG.E desc[UR14][R12.64], R17 ;  /* 0x000000110c004986 */ /* 0x0001e2000c10190e */
[--C-:B------:R-:W-:Y:S01]  /*37d0*/  LEA.HI.X R15, R66, R13, R67.reuse, 0x2, P6 ;  /* 0x0000000d420f7211 */ /* 0x100fe200030f1443 */
[-C--:B------:R-:W-:Y:S01]  /*37e0*/  FMUL R23, R28, R7.reuse ;  /* 0x000000071c177220 */ /* 0x080fe20000400000 */
[----:B------:R-:W-:Y:S01]  /*37f0*/  ISETP.GT.AND P4, PT, R11, 0x8, PT ;  /* 0x000000080b00780c */ /* 0x000fe20003f84270 */
[-C--:B------:R-:W-:Y:S01]  /*3800*/  FMUL R29, R29, R7.reuse ;  /* 0x000000071d1d7220 */ /* 0x080fe20000400000 */
[----:B------:R-:W-:Y:S01]  /*3810*/  SHF.L.U64.HI R67, R66, 0x5, R67 ;  /* 0x0000000542437819 */ /* 0x000fe20000010243 */
[----:B------:R1:W-:Y:S01]  /*3820*/  @P2 STG.E desc[UR14][R14.64], R25 ;  /* 0x000000190e002986 */ /* 0x0003e2000c10190e */
[C---:B------:R-:W-:Y:S01]  /*3830*/  ISETP.GT.AND P6, PT, R10.reuse, RZ, P4 ;  /* 0x000000ff0a00720c */ /* 0x040fe200027c4270 */
[-C--:B------:R-:W-:Y:S01]  /*3840*/  FMUL R31, R31, R7.reuse ;  /* 0x000000071f1f7220 */ /* 0x080fe20000400000 */
[----:B------:R-:W-:Y:S01]  /*3850*/  ISETP.GT.AND P2, PT, R11, 0x9, PT ;  /* 0x000000090b00780c */ /* 0x000fe20003f44270 */
[----:B------:R2:W-:Y:S01]  /*3860*/  @P1 STG.E desc[UR14][R12.64+0x20], R21 ;  /* 0x000020150c001986 */ /* 0x0005e2000c10190e */
[----:B------:R-:W-:Y:S01]  /*3870*/  IADD3 R16, P1, R57, R12, RZ ;  /* 0x0000000c39107210 */ /* 0x000fe20007f3e0ff */
[-C--:B------:R-:W-:Y:S01]  /*3880*/  FMUL R33, R33, R7.reuse ;  /* 0x0000000721217220 */ /* 0x080fe20000400000 */
[C---:B------:R-:W-:Y:S01]  /*3890*/  ISETP.GT.AND P4, PT, R10.reuse, 0x8, P4 ;  /* 0x000000080a00780c */ /* 0x040fe20002784270 */
[----:B------:R3:W-:Y:S01]  /*38a0*/  @P5 STG.E desc[UR14][R14.64+0x20], R27 ;  /* 0x0000201b0e005986 */ /* 0x0007e2000c10190e */
[----:B------:R-:W-:Y:S01]  /*38b0*/  IADD3 R18, P5, R57, R14, RZ ;  /* 0x0000000e39127210 */ /* 0x000fe20007fbe0ff */
[C---:B0-----:R-:W-:Y:S01]  /*38c0*/  IMAD.X R17, R67.reuse, 0x1, R13, P1 ;  /* 0x0000000143117824 */ /* 0x041fe200008e060d */
[----:B------:R-:W-:Y:S01]  /*38d0*/  ISETP.GT.AND P1, PT, R10, RZ, P2 ;  /* 0x000000ff0a00720c */ /* 0x000fe20001724270 */
[-C--:B-1----:R-:W-:Y:S01]  /*38e0*/  FMUL R25, R30, R7.reuse ;  /* 0x000000071e197220 */ /* 0x082fe20000400000 */
[----:B------:R-:W-:Y:S01]  /*38f0*/  ISETP.GT.AND P2, PT, R10, 0x8, P2 ;  /* 0x000000080a00780c */ /* 0x000fe20001744270 */
[----:B------:R-:W-:Y:S01]  /*3900*/  IMAD.X R19, R67, 0x1, R15, P5 ;  /* 0x0000000143137824 */ /* 0x000fe200028e060f */
[----:B------:R0:W-:Y:S01]  /*3910*/  @P6 STG.E desc[UR14][R16.64], R23 ;  /* 0x0000001710006986 */ /* 0x0001e2000c10190e */
[----:B------:R-:W-:Y:S01]  /*3920*/  IADD3 R59, P6, R57, 0x20, RZ ;  /* 0x00000020393b7810 */ /* 0x000fe20007fde0ff */
[-C--:B------:R-:W-:Y:S01]  /*3930*/  FMUL R35, R35, R7.reuse ;  /* 0x0000000723237220 */ /* 0x080fe20000400000 */
[-C--:B------:R-:W-:Y:S01]  /*3940*/  FMUL R37, R37, R7.reuse ;  /* 0x0000000725257220 */ /* 0x080fe20000400000 */
[-C--:B------:R-:W-:Y:S01]  /*3950*/  FMUL R39, R39, R7.reuse ;  /* 0x0000000727277220 */ /* 0x080fe20000400000 */
[----:B--2---:R-:W-:Y:S01]  /*3960*/  IADD3 R12, P5, R59, R12, RZ ;  /* 0x0000000c3b0c7210 */ /* 0x004fe20007fbe0ff */
[----:B------:R-:W-:Y:S01]  /*3970*/  IMAD.X R61, RZ, RZ, R67, P6 ;  /* 0x000000ffff3d7224 */ /* 0x000fe200030e0643 */
[----:B------:R-:W-:Y:S01]  /*3980*/  IADD3 R20, P6, R57, R16, RZ ;  /* 0x0000001039147210 */ /* 0x000fe20007fde0ff */
[-C--:B---3--:R-:W-:Y:S01]  /*3990*/  FMUL R27, R32, R7.reuse ;  /* 0x00000007201b7220 */ /* 0x088fe20000400000 */
[----:B------:R-:W-:Y:S01]  /*39a0*/  @P1 STG.E desc[UR14][R18.64], R29 ;  /* 0x0000001d12001986 */ /* 0x000fe2000c10190e */
[----:B------:R-:W-:Y:S01]  /*39b0*/  IMAD.X R13, R61, 0x1, R13, P5 ;  /* 0x000000013d0d7824 */ /* 0x000fe200028e060d */
[----:B------:R-:W-:Y:S01]  /*39c0*/  IADD3 R14, P5, R59, R14, RZ ;  /* 0x0000000e3b0e7210 */ /* 0x000fe20007fbe0ff */
[----:B------:R-:W-:Y:S01]  /*39d0*/  IMAD.X R21, R67, 0x1, R17, P6 ;  /* 0x0000000143157824 */ /* 0x000fe200030e0611 */
[----:B------:R-:W-:Y:S01]  /*39e0*/  ISETP.GT.AND P1, PT, R11, 0x10, PT ;  /* 0x000000100b00780c */ /* 0x000fe20003f24270 */
[-C--:B------:R-:W-:Y:S01]  /*39f0*/  FMUL R41, R41, R7.reuse ;  /* 0x0000000729297220 */ /* 0x080fe20000400000 */
[----:B------:R1:W-:Y:S01]  /*3a00*/  @P4 STG.E desc[UR14][R12.64], R25 ;  /* 0x000000190c004986 */ /* 0x0003e2000c10190e */
[----:B------:R-:W-:Y:S01]  /*3a10*/  IMAD.X R15, R61, 0x1, R15, P5 ;  /* 0x000000013d0f7824 */ /* 0x000fe200028e060f */
[C---:B------:R-:W-:Y:S01]  /*3a20*/  ISETP.GT.AND P5, PT, R10.reuse, RZ, P1 ;  /* 0x000000ff0a00720c */ /* 0x040fe20000fa4270 */
[-C--:B------:R-:W-:Y:S01]  /*3a30*/  FMUL R43, R43, R7.reuse ;  /* 0x000000072b2b7220 */ /* 0x080fe20000400000 */
[----:B------:R-:W-:Y:S01]  /*3a40*/  ISETP.GT.AND P4, PT, R11, 0x11, PT ;  /* 0x000000110b00780c */ /* 0x000fe20003f84270 */
[-C--:B------:R-:W-:Y:S01]  /*3a50*/  FMUL R45, R45, R7.reuse ;  /* 0x000000072d2d7220 */ /* 0x080fe20000400000 */
[----:B------:R2:W-:Y:S01]  /*3a60*/  @P2 STG.E desc[UR14][R14.64], R31 ;  /* 0x0000001f0e002986 */ /* 0x0005e2000c10190e */
[----:B------:R-:W-:Y:S01]  /*3a70*/  IADD3 R22, P6, R57, R18, RZ ;  /* 0x0000001239167210 */ /* 0x000fe20007fde0ff */
[-C--:B------:R-:W-:Y:S01]  /*3a80*/  FMUL R47, R47, R7.reuse ;  /* 0x000000072f2f7220 */ /* 0x080fe20000400000 */
[C---:B------:R-:W-:Y:S01]  /*3a90*/  ISETP.GT.AND P2, PT, R10.reuse, RZ, P4 ;  /* 0x000000ff0a00720c */ /* 0x040fe20002744270 */
[-C--:B------:R-:W-:Y:S01]  /*3aa0*/  FMUL R49, R49, R7.reuse ;  /* 0x0000000731317220 */ /* 0x080fe20000400000 */
[C---:B------:R-:W-:Y:S01]  /*3ab0*/  ISETP.GT.AND P1, PT, R10.reuse, 0x8, P1 ;  /* 0x000000080a00780c */ /* 0x040fe20000f24270 */
[----:B0-----:R-:W-:Y:S01]  /*3ac0*/  IMAD.X R23, R67, 0x1, R19, P6 ;  /* 0x0000000143177824 */ /* 0x001fe200030e0613 */
[----:B------:R-:W-:Y:S01]  /*3ad0*/  ISETP.GT.AND P4, PT, R10, 0x8, P4 ;  /* 0x000000080a00780c */ /* 0x000fe20002784270 */
[-C--:B-1----:R-:W-:Y:S01]  /*3ae0*/  FMUL R25, R34, R7.reuse ;  /* 0x0000000722197220 */ /* 0x082fe20000400000 */
[----:B------:R0:W-:Y:S01]  /*3af0*/  @P5 STG.E desc[UR14][R20.64], R27 ;  /* 0x0000001b14005986 */ /* 0x0001e2000c10190e */
[----:B------:R-:W-:Y:S01]  /*3b00*/  IADD3 R12, P5, R59, R16, RZ ;  /* 0x000000103b0c7210 */ /* 0x000fe20007fbe0ff */
[-C--:B------:R-:W-:Y:S01]  /*3b10*/  FMUL R51, R51, R7.reuse ;  /* 0x0000000733337220 */ /* 0x080fe20000400000 */
[----:B------:R-:W-:Y:S01]  /*3b20*/  IADD3 R16, P6, R57, R20, RZ ;  /* 0x0000001439107210 */ /* 0x000fe20007fde0ff */
[-C--:B------:R-:W-:Y:S01]  /*3b30*/  FMUL R53, R53, R7.reuse ;  /* 0x0000000735357220 */ /* 0x080fe20000400000 */
[-C--:B------:R-:W-:Y:S01]  /*3b40*/  FMUL R55, R55, R7.reuse ;  /* 0x0000000737377220 */ /* 0x080fe20000400000 */
[----:B------:R-:W-:Y:S01]  /*3b50*/  IMAD.X R13, R61, 0x1, R17, P5 ;  /* 0x000000013d0d7824 */ /* 0x000fe200028e0611 */
[----:B--2---:R-:W-:Y:S01]  /*3b60*/  IADD3 R14, P5, R59, R18, RZ ;  /* 0x000000123b0e7210 */ /* 0x004fe20007fbe0ff */
[----:B------:R-:W-:Y:S01]  /*3b70*/  @P2 STG.E desc[UR14][R22.64], R33 ;  /* 0x0000002116002986 */ /* 0x000fe2000c10190e */
[----:B------:R-:W-:Y:S01]  /*3b80*/  ISETP.GT.AND P2, PT, R11, 0x18, PT ;  /* 0x000000180b00780c */ /* 0x000fe20003f44270 */
[----:B------:R-:W-:Y:S01]  /*3b90*/  IMAD.X R17, R67, 0x1, R21, P6 ;  /* 0x0000000143117824 */ /* 0x000fe200030e0615 */
[----:B------:R-:W-:Y:S01]  /*3ba0*/  IADD3 R18, P6, R57, R22, RZ ;  /* 0x0000001639127210 */ /* 0x000fe20007fde0ff */
[----:B------:R-:W-:Y:S01]  /*3bb0*/  IMAD.X R15, R61, 0x1, R19, P5 ;  /* 0x000000013d0f7824 */ /* 0x000fe200028e0613 */
[----:B------:R-:W-:Y:S01]  /*3bc0*/  ISETP.GT.AND P5, PT, R10, RZ, P2 ;  /* 0x000000ff0a00720c */ /* 0x000fe200017a4270 */
[----:B------:R1:W-:Y:S01]  /*3bd0*/  @P1 STG.E desc[UR14][R12.64], R25 ;  /* 0x000000190c001986 */ /* 0x0003e2000c10190e */
[----:B------:R-:W-:Y:S01]  /*3be0*/  ISETP.GT.AND P1, PT, R11, 0x19, PT ;  /* 0x000000190b00780c */ /* 0x000fe20003f24270 */
[----:B0-----:R-:W-:Y:S01]  /*3bf0*/  FMUL R27, R36, R7 ;  /* 0x00000007241b7220 */ /* 0x001fe20000400000 */
[C---:B------:R-:W-:Y:S01]  /*3c00*/  ISETP.GT.AND P2, PT, R10.reuse, 0x8, P2 ;  /* 0x000000080a00780c */ /* 0x040fe20001744270 */
[----:B------:R0:W-:Y:S01]  /*3c10*/  @P4 STG.E desc[UR14][R14.64], R35 ;  /* 0x000000230e004986 */ /* 0x0001e2000c10190e */
[C---:B------:R-:W-:Y:S01]  /*3c20*/  ISETP.GT.AND P4, PT, R10.reuse, RZ, P1 ;  /* 0x000000ff0a00720c */ /* 0x040fe20000f84270 */
[----:B------:R-:W-:Y:S01]  /*3c30*/  IMAD.X R19, R67, 0x1, R23, P6 ;  /* 0x0000000143137824 */ /* 0x000fe200030e0617 */
[----:B------:R-:W-:-:S05]  /*3c40*/  ISETP.GT.AND P1, PT, R10, 0x8, P1 ;  /* 0x000000080a00780c */ /* 0x000fca0000f24270 */
[----:B------:R2:W-:Y:S01]  /*3c50*/  @P5 STG.E desc[UR14][R16.64], R27 ;  /* 0x0000001b10005986 */ /* 0x0005e2000c10190e */
[----:B-1----:R-:W-:Y:S01]  /*3c60*/  IADD3 R12, P5, R59, R20, RZ ;  /* 0x000000143b0c7210 */ /* 0x002fe20007fbe0ff */
[----:B------:R-:W-:Y:S01]  /*3c70*/  FMUL R25, R38, R7 ;  /* 0x0000000726197220 */ /* 0x000fe20000400000 */
[----:B------:R-:W-:-:S03]  /*3c80*/  IADD3 R20, P6, R57, R16, RZ ;  /* 0x0000001039147210 */ /* 0x000fc60007fde0ff */
[----:B------:R-:W-:Y:S01]  /*3c90*/  IMAD.X R13, R61, 0x1, R21, P5 ;  /* 0x000000013d0d7824 */ /* 0x000fe200028e0615 */
[----:B0-----:R-:W-:Y:S01]  /*3ca0*/  IADD3 R14, P5, R59, R22, RZ ;  /* 0x000000163b0e7210 */ /* 0x001fe20007fbe0ff */
        /* <DEDUP_REMOVED lines=8> */
[----:B--2---:R-:W-:Y:S01]  /*3d30*/  FMUL R27, R40, R7 ;  /* 0x00000007281b7220 */ /* 0x004fe20000400000 */
[C---:B------:R-:W-:Y:S01]  /*3d40*/  ISETP.GT.AND P4, PT, R10.reuse, 0x8, P4 ;  /* 0x000000080a00780c */ /* 0x040fe20002784270 */
[----:B------:R1:W-:Y:S01]  /*3d50*/  @P1 STG.E desc[UR14][R14.64], R39 ;  /* 0x000000270e001986 */ /* 0x0003e2000c10190e */
[C---:B------:R-:W-:Y:S01]  /*3d60*/  ISETP.GT.AND P1, PT, R10.reuse, RZ, P2 ;  /* 0x000000ff0a00720c */ /* 0x040fe20001724270 */
[----:B------:R-:W-:Y:S01]  /*3d70*/  IMAD.X R23, R67, 0x1, R19, P6 ;  /* 0x0000000143177824 */ /* 0x000fe200030e0613 */
[----:B------:R-:W-:-:S05]  /*3d80*/  ISETP.GT.AND P2, PT, R10, 0x8, P2 ;  /* 0x000000080a00780c */ /* 0x000fca0001744270 */
[----:B------:R2:W-:Y:S01]  /*3d90*/  @P5 STG.E desc[UR14][R20.64], R27 ;  /* 0x0000001b14005986 */ /* 0x0005e2000c10190e */
[----:B0-----:R-:W-:Y:S01]  /*3da0*/  IADD3 R12, P5, R59, R16, RZ ;  /* 0x000000103b0c7210 */ /* 0x001fe20007fbe0ff */
[----:B------:R-:W-:Y:S01]  /*3db0*/  FMUL R25, R42, R7 ;  /* 0x000000072a197220 */ /* 0x000fe20000400000 */
[----:B------:R-:W-:-:S03]  /*3dc0*/  IADD3 R16, P6, R57, R20, RZ ;  /* 0x0000001439107210 */ /* 0x000fc60007fde0ff */
[----:B------:R-:W-:Y:S01]  /*3dd0*/  IMAD.X R13, R61, 0x1, R17, P5 ;  /* 0x000000013d0d7824 */ /* 0x000fe200028e0611 */
[----:B-1----:R-:W-:Y:S01]  /*3de0*/  IADD3 R14, P5, R59, R18, RZ ;  /* 0x000000123b0e7210 */ /* 0x002fe20007fbe0ff */
        /* <DEDUP_REMOVED lines=9> */
[----:B------:R-:W-:Y:S01]  /*3e80*/  IMAD.X R19, R67, 0x1, R23, P6 ;  /* 0x0000000143137824 */ /* 0x000fe200030e0617 */
[----:B------:R1:W-:Y:S01]  /*3e90*/  @P2 STG.E desc[UR14][R14.64], R43 ;  /* 0x0000002b0e002986 */ /* 0x0003e2000c10190e */
[----:B------:R-:W-:-:S02]  /*3ea0*/  ISETP.GT.AND P2, PT, R10, RZ, P4 ;  /* 0x000000ff0a00720c */ /* 0x000fc40002744270 */
[C---:B------:R-:W-:Y:S02]  /*3eb0*/  ISETP.GT.AND P1, PT, R10.reuse, 0x8, P1 ;  /* 0x000000080a00780c */ /* 0x040fe40000f24270 */
[----:B------:R-:W-:-:S03]  /*3ec0*/  ISETP.GT.AND P4, PT, R10, 0x8, P4 ;  /* 0x000000080a00780c */ /* 0x000fc60002784270 */
        /* <DEDUP_REMOVED lines=21> */
[C---:B0-----:R-:W-:Y:S01]  /*4020*/  IADD3 R12, P5, R59.reuse, R16, RZ ;  /* 0x000000103b0c7210 */ /* 0x041fe20007fbe0ff */
[----:B------:R-:W-:Y:S01]  /*4030*/  FMUL R25, R50, R7 ;  /* 0x0000000732197220 */ /* 0x000fe20000400000 */
[----:B-1----:R-:W-:-:S03]  /*4040*/  IADD3 R14, P6, R59, R18, RZ ;  /* 0x000000123b0e7210 */ /* 0x002fc60007fde0ff */
[----:B------:R-:W-:Y:S01]  /*4050*/  IMAD.X R13, R61, 0x1, R17, P5 ;  /* 0x000000013d0d7824 */ /* 0x000fe200028e0611 */
[----:B------:R-:W-:Y:S01]  /*4060*/  @P4 STG.E desc[UR14][R22.64], R49 ;  /* 0x0000003116004986 */ /* 0x000fe2000c10190e */
[----:B------:R-:W-:Y:S01]  /*4070*/  ISETP.GT.AND P4, PT, R11, 0x38, PT ;  /* 0x000000380b00780c */ /* 0x000fe20003f84270 */
[----:B------:R-:W-:Y:S01]  /*4080*/  IMAD.X R15, R61, 0x1, R19, P6 ;  /* 0x000000013d0f7824 */ /* 0x000fe200030e0613 */
[----:B------:R-:W-:Y:S01]  /*4090*/  ISETP.GT.AND P5, PT, R11, 0x39, PT ;  /* 0x000000390b00780c */ /* 0x000fe20003fa4270 */
[----:B------:R0:W-:Y:S01]  /*40a0*/  @P2 STG.E desc[UR14][R12.64], R25 ;  /* 0x000000190c002986 */ /* 0x0001e2000c10190e */
[-C--:B------:R-:W-:Y:S02]  /*40b0*/  IADD3 R16, P2, R57, R20.reuse, RZ ;  /* 0x0000001439107210 */ /* 0x080fe40007f5e0ff */
[----:B--2---:R-:W-:Y:S01]  /*40c0*/  IADD3 R20, P6, R59, R20, RZ ;  /* 0x000000143b147210 */ /* 0x004fe20007fde0ff */
[----:B------:R1:W-:Y:S01]  /*40d0*/  @P1 STG.E desc[UR14][R14.64], R51 ;  /* 0x000000330e001986 */ /* 0x0003e2000c10190e */
[C---:B------:R-:W-:Y:S01]  /*40e0*/  ISETP.GT.AND P1, PT, R10.reuse, RZ, P4 ;  /* 0x000000ff0a00720c */ /* 0x040fe20002724270 */
[--C-:B------:R-:W-:Y:S01]  /*40f0*/  IMAD.X R17, R67, 0x1, R21.reuse, P2 ;  /* 0x0000000143117824 */ /* 0x100fe200010e0615 */
[----:B------:R-:W-:Y:S01]  /*4100*/  ISETP.GT.AND P2, PT, R10, RZ, P5 ;  /* 0x000000ff0a00720c */ /* 0x000fe20002f44270 */
[----:B------:R-:W-:Y:S01]  /*4110*/  IMAD.X R21, R61, 0x1, R21, P6 ;  /* 0x000000013d157824 */ /* 0x000fe200030e0615 */
[----:B------:R-:W-:-:S02]  /*4120*/  IADD3 R18, P6, R57, R22, RZ ;  /* 0x0000001639127210 */ /* 0x000fc40007fde0ff */
[----:B------:R-:W-:Y:S01]  /*4130*/  ISETP.GT.AND P4, PT, R10, 0x8, P4 ;  /* 0x000000080a00780c */ /* 0x000fe20002784270 */
[-C--:B0-----:R-:W-:Y:S01]  /*4140*/  FMUL R13, R52, R7.reuse ;  /* 0x00000007340d7220 */ /* 0x081fe20000400000 */
[----:B------:R-:W-:Y:S01]  /*4150*/  ISETP.GT.AND P5, PT, R10, 0x8, P5 ;  /* 0x000000080a00780c */ /* 0x000fe20002fa4270 */
[--C-:B------:R-:W-:Y:S01]  /*4160*/  IMAD.X R19, R67, 0x1, R23.reuse, P6 ;  /* 0x0000000143137824 */ /* 0x100fe200030e0617 */
[----:B------:R-:W-:Y:S01]  /*4170*/  IADD3 R10, P6, R59, R22, RZ ;  /* 0x000000163b0a7210 */ /* 0x000fe20007fde0ff */
[----:B-1----:R-:W-:Y:S02]  /*4180*/  FMUL R15, R54, R7 ;  /* 0x00000007360f7220 */ /* 0x002fe40000400000 */
[----:B------:R0:W-:Y:S02]  /*4190*/  @P1 STG.E desc[UR14][R16.64], R13 ;  /* 0x0000000d10001986 */ /* 0x0001e4000c10190e */
[----:B------:R-:W-:Y:S02]  /*41a0*/  IMAD.X R11, R61, 0x1, R23, P6 ;  /* 0x000000013d0b7824 */ /* 0x000fe400030e0617 */
[----:B------:R0:W-:Y:S04]  /*41b0*/  @P2 STG.E desc[UR14][R18.64], R53 ;  /* 0x0000003512002986 */ /* 0x0001e8000c10190e */
[----:B------:R0:W-:Y:S04]  /*41c0*/  @P4 STG.E desc[UR14][R20.64], R15 ;  /* 0x0000000f14004986 */ /* 0x0001e8000c10190e */
[----:B------:R0:W-:Y:S02]  /*41d0*/  @P5 STG.E desc[UR14][R10.64], R55 ;  /* 0x000000370a005986 */ /* 0x0001e4000c10190e */
.L_x_85:
[----:B------:R-:W-:Y:S05]  /*41e0*/  BSYNC B0 ;  /* 0x0000000000007941 */ /* 0x000fea0003800000 */
.L_x_25:
[----:B------:R-:W-:Y:S01]  /*41f0*/  ULDC UR8, c[0x0][0xc] ;  /* 0x0000030000087ab9 */ /* 0x000fe20000000800 */
[----:B------:R-:W-:Y:S01]  /*4200*/  ULDC UR9, c[0x0][0x10] ;  /* 0x0000040000097ab9 */ /* 0x000fe20000000800 */
[----:B0-----:R-:W0:Y:S01]  /*4210*/  LDC R11, c[0x0][0x14] ;  /* 0x00000500ff0b7b82 */ /* 0x001e220000000800 */
[----:B------:R-:W-:Y:S01]  /*4220*/  UIMAD.WIDE.U32 UR8, UR8, UR9, URZ ;  /* 0x00000009080872a5 */ /* 0x000fe2000f8e003f */
[----:B------:R-:W-:Y:S01]  /*4230*/  PRMT R10, RZ, 0x7610, R10 ;  /* 0x00007610ff0a7816 */ /* 0x000fe2000000000a */
[----:B----4-:R-:W-:Y:S02]  /*4240*/  IMAD.MOV.U32 R18, RZ, RZ, -0x1 ;  /* 0xffffffffff127424 */ /* 0x010fe400078e00ff */
[----:B------:R-:W-:Y:S02]  /*4250*/  IMAD.MOV.U32 R12, RZ, RZ, -0x1 ;  /* 0xffffffffff0c7424 */ /* 0x000fe400078e00ff */
[----:B0-----:R-:W-:-:S04]  /*4260*/  IMAD.WIDE.U32 R4, R11, UR8, R4 ;  /* 0x000000080b047c25 */ /* 0x001fc8000f8e0004 */
[----:B------:R-:W-:Y:S01]  /*4270*/  IMAD R11, R11, UR9, RZ ;  /* 0x000000090b0b7c24 */ /* 0x000fe2000f8e02ff */
[----:B------:R-:W-:Y:S02]  /*4280*/  ULDC.64 UR8, c[0x0][0x750] ;  /* 0x0001d40000087ab9 */ /* 0x000fe40000000a00 */
[----:B------:R-:W-:Y:S01]  /*4290*/  ISETP.GE.U32.AND P1, PT, R4, UR8, PT ;  /* 0x0000000804007c0c */ /* 0x000fe2000bf26070 */
[----:B------:R-:W-:-:S05]  /*42a0*/  IMAD.IADD R5, R5, 0x1, R11 ;  /* 0x0000000105057824 */ /* 0x000fca00078e020b */
[----:B------:R-:W-:-:S13]  /*42b0*/  ISETP.GE.U32.AND.EX P1, PT, R5, UR9, PT, P1 ;  /* 0x0000000905007c0c */ /* 0x000fda000bf26110 */
[----:B------:R-:W-:Y:S05]  /*42c0*/  @P1 BRA `(.L_x_86) ;  /* 0x0000000400641947 */ /* 0x000fea0003800000 */
[----:B--2---:R-:W0:Y:S01]  /*42d0*/  S2R R22, SR_CTAID.X ;  /* 0x0000000000167919 */ /* 0x004e220000002500 */
[----:B---3--:R-:W2:Y:S01]  /*42e0*/  LDC.64 R16, c[0x0][0x728] ;  /* 0x0001ca00ff107b82 */ /* 0x008ea20000000a00 */
[----:B------:R-:W-:Y:S01]  /*42f0*/  ULDC UR7, c[0x0][0x150] ;  /* 0x0000540000077ab9 */ /* 0x000fe20000000800 */
[----:B------:R-:W-:Y:S01]  /*4300*/  IMAD.MOV.U32 R14, RZ, RZ, R4 ;  /* 0x000000ffff0e7224 */ /* 0x000fe200078e0004 */
[----:B------:R-:W3:Y:S01]  /*4310*/  S2R R24, SR_CTAID.Y ;  /* 0x0000000000187919 */ /* 0x000ee20000002600 */
[----:B------:R-:W-:-:S04]  /*4320*/  IMAD.MOV.U32 R15, RZ, RZ, R5 ;  /* 0x000000ffff0f7224 */ /* 0x000fc800078e0005 */
[----:B------:R-:W4:Y:S08]  /*4330*/  LDC R25, c[0x0][0x144] ;  /* 0x00005100ff197b82 */ /* 0x000f300000000800 */
[----:B------:R-:W1:Y:S08]  /*4340*/  LDC R18, c[0x0][0x730] ;  /* 0x0001cc00ff127b82 */ /* 0x000e700000000800 */
[----:B------:R-:W1:Y:S01]  /*4350*/  LDC.64 R20, c[0x0][0x720] ;  /* 0x0001c800ff147b82 */ /* 0x000e620000000a00 */
[----:B--2---:R-:W-:-:S04]  /*4360*/  ISETP.NE.U32.AND P1, PT, R16, RZ, PT ;  /* 0x000000ff1000720c */ /* 0x004fc80003f25070 */
[----:B------:R-:W-:Y:S02]  /*4370*/  ISETP.NE.AND.EX P1, PT, R17, RZ, PT, P1 ;  /* 0x000000ff1100720c */ /* 0x000fe40003f25310 */
[----:B0-----:R-:W-:-:S05]  /*4380*/  I2FP.F32.U32 R9, R22 ;  /* 0x0000001600097245 */ /* 0x001fca0000201000 */
[----:B------:R-:W-:-:S04]  /*4390*/  FMUL R9, R9, UR7 ;  /* 0x0000000709097c20 */ /* 0x000fc80008400000 */
[----:B------:R0:W2:Y:S02]  /*43a0*/  F2I.U32.TRUNC.NTZ R23, R9 ;  /* 0x0000000900177305 */ /* 0x0000a4000020f000 */
[----:B---34-:R-:W-:Y:S05]  /*43b0*/  @!P1 BRA `(.L_x_87) ;  /* 0x0000000000289947 */ /* 0x018fea0003800000 */
[----:B0-----:R-:W0:Y:S02]  /*43c0*/  LDC R9, c[0x0][0x734] ;  /* 0x0001cd00ff097b82 */ /* 0x001e240000000800 */
        /* <DEDUP_REMOVED lines=9> */
.L_x_87:
[-CC-:B-1----:R-:W-:Y:S01]  /*4460*/  SHF.R.U64 R19, R14, R18.reuse, R15.reuse ;  /* 0x000000120e137219 */ /* 0x182fe2000000120f */
[----:B------:R-:W1:Y:S01]  /*4470*/  LDC.64 R32, c[0x0][0x740] ;  /* 0x0001d000ff207b82 */ /* 0x000e620000000a00 */
[----:B0-----:R-:W-:Y:S01]  /*4480*/  SHF.R.U32.HI R9, RZ, R18, R15 ;  /* 0x00000012ff097219 */ /* 0x001fe2000001160f */
[----:B--2---:R-:W-:Y:S01]  /*4490*/  IMAD.MOV R23, RZ, RZ, -R23 ;  /* 0x000000ffff177224 */ /* 0x004fe200078e0a17 */
[----:B------:R-:W-:Y:S01]  /*44a0*/  IADD3 R13, P1, RZ, -R19, RZ ;  /* 0x80000013ff0d7210 */ /* 0x000fe20007f3e0ff */
[----:B------:R-:W-:Y:S02]  /*44b0*/  ULDC UR7, c[0x0][0x154] ;  /* 0x0000550000077ab9 */ /* 0x000fe40000000800 */
[----:B------:R-:W-:Y:S02]  /*44c0*/  IMAD R28, R25, R23, R22 ;  /* 0x00000017191c7224 */ /* 0x000fe400078e0216 */
[----:B------:R-:W0:Y:S01]  /*44d0*/  LDC R14, c[0x0][0x718] ;  /* 0x0001c600ff0e7b82 */ /* 0x000e220000000800 */
[----:B------:R-:W-:-:S02]  /*44e0*/  IMAD.X R9, RZ, RZ, ~R9, P1 ;  /* 0x000000ffff097224 */ /* 0x000fc400008e0e09 */
[----:B------:R-:W-:-:S04]  /*44f0*/  IMAD.WIDE.U32 R10, R13, R20, R4 ;  /* 0x000000140d0a7225 */ /* 0x000fc800078e0004 */
[----:B------:R-:W-:Y:S01]  /*4500*/  IMAD R12, R9, R20, RZ ;  /* 0x00000014090c7224 */ /* 0x000fe200078e02ff */
[----:B------:R-:W2:Y:S03]  /*4510*/  LDC R26, c[0x0][0x708] ;  /* 0x0001c200ff1a7b82 */ /* 0x000ea60000000800 */
[----:B------:R-:W-:Y:S02]  /*4520*/  IMAD R9, R13, R21, R12 ;  /* 0x000000150d097224 */ /* 0x000fe400078e020c */
[----:B------:R-:W-:Y:S02]  /*4530*/  IMAD.MOV.U32 R13, RZ, RZ, 0x1 ;  /* 0x00000001ff0d7424 */ /* 0x000fe400078e00ff */
[----:B------:R-:W-:Y:S01]  /*4540*/  IMAD.IADD R9, R11, 0x1, R9 ;  /* 0x000000010b097824 */ /* 0x000fe200078e0209 */
[----:B------:R-:W3:Y:S01]  /*4550*/  LDC R30, c[0x0][0x758] ;  /* 0x0001d600ff1e7b82 */ /* 0x000ee20000000800 */
[----:B------:R-:W-:-:S02]  /*4560*/  I2FP.F32.U32 R11, R24 ;  /* 0x00000018000b7245 */ /* 0x000fc40000201000 */
[----:B-1----:R-:W-:-:S03]  /*4570*/  ISETP.NE.U32.AND P1, PT, R32, RZ, PT ;  /* 0x000000ff2000720c */ /* 0x002fc60003f25070 */
[----:B------:R-:W-:Y:S01]  /*4580*/  FMUL R12, R11, UR7 ;  /* 0x000000070b0c7c20 */ /* 0x000fe20008400000 */
[----:B------:R-:W-:Y:S01]  /*4590*/  ISETP.NE.AND.EX P1, PT, R33, RZ, PT, P1 ;  /* 0x000000ff2100720c */ /* 0x000fe20003f25310 */
[----:B------:R-:W1:Y:S01]  /*45a0*/  LDC R23, c[0x0][0x148] ;  /* 0x00005200ff177b82 */ /* 0x000e620000000800 */
[-CC-:B0-----:R-:W-:Y:S01]  /*45b0*/  SHF.R.U64 R18, R10, R14.reuse, R9.reuse ;  /* 0x0000000e0a127219 */ /* 0x181fe20000001209 */
[----:B------:R0:W4:Y:S01]  /*45c0*/  F2I.U32.TRUNC.NTZ R20, R12 ;  /* 0x0000000c00147305 */ /* 0x000122000020f000 */
[----:B------:R-:W-:Y:S01]  /*45d0*/  SHF.R.U32.HI R9, RZ, R14, R9 ;  /* 0x0000000eff097219 */ /* 0x000fe20000011609 */
[----:B------:R-:W-:-:S04]  /*45e0*/  IMAD.MOV.U32 R11, RZ, RZ, -0x1 ;  /* 0xffffffffff0b7424 */ /* 0x000fc800078e00ff */
[----:B------:R-:W0:Y:S01]  /*45f0*/  LDC R22, c[0x0][0x700] ;  /* 0x0001c000ff167b82 */ /* 0x000e220000000800 */
[-CC-:B--2---:R-:W-:Y:S02]  /*4600*/  SHF.R.U64 R16, R18, R26.reuse, R9.reuse ;  /* 0x0000001a12107219 */ /* 0x184fe40000001209 */
[----:B------:R-:W-:-:S05]  /*4610*/  SHF.R.U32.HI R9, RZ, R26, R9 ;  /* 0x0000001aff097219 */ /* 0x000fca0000011609 */
[----:B------:R-:W2:Y:S01]  /*4620*/  LDC R27, c[0x0][0x748] ;  /* 0x0001d200ff1b7b82 */ /* 0x000ea20000000800 */
[-C--:B---3--:R-:W-:Y:S02]  /*4630*/  SHF.L.U32 R10, R11, R30.reuse, RZ ;  /* 0x0000001e0b0a7219 */ /* 0x088fe400000006ff */
[-CC-:B------:R-:W-:Y:S02]  /*4640*/  SHF.R.U64 R21, R16, R30.reuse, R9.reuse ;  /* 0x0000001e10157219 */ /* 0x180fe40000001209 */
[----:B------:R-:W-:Y:S02]  /*4650*/  SHF.R.U32.HI R11, RZ, R30, R9 ;  /* 0x0000001eff0b7219 */ /* 0x000fe40000011609 */
[----:B------:R-:W-:Y:S01]  /*4660*/  LOP3.LUT R25, RZ, R10, RZ, 0x33, !PT ;  /* 0x0000000aff197212 */ /* 0x000fe200078e33ff */
[----:B------:R-:W3:Y:S01]  /*4670*/  LDC R29, c[0x0][0x738] ;  /* 0x0001ce00ff1d7b82 */ /* 0x000ee20000000800 */
[----:B------:R-:W-:Y:S01]  /*4680*/  SHF.L.U32 R30, R13, R30, RZ ;  /* 0x0000001e0d1e7219 */ /* 0x000fe200000006ff */
[----:B------:R-:W-:-:S06]  /*4690*/  IMAD.MOV.U32 R10, RZ, RZ, R21 ;  /* 0x000000ffff0a7224 */ /* 0x000fcc00078e0015 */
[----:B------:R-:W0:Y:S01]  /*46a0*/  LDC R31, c[0x0][0x710] ;  /* 0x0001c400ff1f7b82 */ /* 0x000e220000000800 */
[----:B----4-:R-:W-:Y:S05]  /*46b0*/  @!P1 BRA `(.L_x_88) ;  /* 0x0000000000289947 */ /* 0x010fea0003800000 */
[----:B------:R-:W4:Y:S02]  /*46c0*/  LDC R10, c[0x0][0x74c] ;  /* 0x0001d300ff0a7b82 */ /* 0x000f240000000800 */
[----:B----4-:R-:W-:-:S05]  /*46d0*/  IADD3 R9, P1, R21, R10, RZ ;  /* 0x0000000a15097210 */ /* 0x010fca0007f3e0ff */
[----:B------:R-:W-:-:S04]  /*46e0*/  IMAD.X R17, RZ, RZ, R11, P1 ;  /* 0x000000ffff117224 */ /* 0x000fc800008e060b */
[----:B------:R-:W-:-:S04]  /*46f0*/  IMAD.WIDE.U32 R10, R17, R32, RZ ;  /* 0x00000020110a7225 */ /* 0x000fc800078e00ff */
[----:B0-----:R-:W-:-:S04]  /*4700*/  IMAD.WIDE.U32 R12, P1, R9, R33, R10 ;  /* 0x00000021090c7225 */ /* 0x001fc8000782000a */
[----:B------:R-:W-:-:S04]  /*4710*/  IMAD.WIDE.U32 R10, R9, R32, RZ ;  /* 0x00000020090a7225 */ /* 0x000fc800078e00ff */
[----:B------:R-:W-:Y:S01]  /*4720*/  IMAD.X R15, RZ, RZ, RZ, P1 ;  /* 0x000000ffff0f7224 */ /* 0x000fe200008e06ff */
[----:B------:R-:W-:Y:S01]  /*4730*/  IADD3 RZ, P1, R11, R12, RZ ;  /* 0x0000000c0bff7210 */ /* 0x000fe20007f3e0ff */
[----:B------:R-:W-:-:S04]  /*4740*/  IMAD.MOV.U32 R14, RZ, RZ, R13 ;  /* 0x000000ffff0e7224 */ /* 0x000fc800078e000d */
[----:B------:R-:W-:-:S08]  /*4750*/  IMAD.WIDE.U32.X R10, R17, R33, R14, P1 ;  /* 0x00000021110a7225 */ /* 0x000fd000008e040e */
.L_x_88:
[----:B--2---:R-:W-:Y:S01]  /*4760*/  SHF.R.U64 R9, R10, R27, R11 ;  /* 0x0000001b0a097219 */ /* 0x004fe2000000120b */
[----:B0-----:R-:W-:Y:S01]  /*4770*/  VIADD R11, R22, 0xffffffff ;  /* 0xffffffff160b7836 */ /* 0x001fe20000000000 */
[----:B------:R-:W-:Y:S01]  /*4780*/  LOP3.LUT R16, R16, R25, RZ, 0xc0, !PT ;  /* 0x0000001910107212 */ /* 0x000fe200078ec0ff */
[----:B------:R-:W-:Y:S02]  /*4790*/  IMAD.MOV R20, RZ, RZ, -R20 ;  /* 0x000000ffff147224 */ /* 0x000fe400078e0a14 */
[----:B------:R-:W-:Y:S01]  /*47a0*/  IMAD.MOV R10, RZ, RZ, -R9 ;  /* 0x000000ffff0a7224 */ /* 0x000fe200078e0a09 */
[----:B------:R-:W-:Y:S01]  /*47b0*/  LOP3.LUT R11, R18, R11, RZ, 0xc0, !PT ;  /* 0x0000000b120b7212 */ /* 0x000fe200078ec0ff */
[----:B-1----:R-:W-:Y:S02]  /*47c0*/  @P3 IMAD R28, R23, R20, R24 ;  /* 0x00000014171c3224 */ /* 0x002fe400078e0218 */
[----:B------:R-:W-:Y:S02]  /*47d0*/  IMAD R9, R30, R9, R16 ;  /* 0x000000091e097224 */ /* 0x000fe400078e0210 */
[----:B---3--:R-:W-:-:S02]  /*47e0*/  IMAD R10, R10, R29, R21 ;  /* 0x0000001d0a0a7224 */ /* 0x008fc400078e0215 */
[----:B------:R-:W-:Y:S02]  /*47f0*/  IMAD R9, R9, R31, R28 ;  /* 0x0000001f09097224 */ /* 0x000fe400078e021c */
[----:B------:R-:W-:Y:S02]  /*4800*/  IMAD R12, R10, R22, R11 ;  /* 0x000000160a0c7224 */ /* 0x000fe400078e020b */
[----:B------:R-:W-:-:S03]  /*4810*/  IMAD.MOV.U32 R13, RZ, RZ, 0x1 ;  /* 0x00000001ff0d7424 */ /* 0x000fc600078e00ff */
[----:B------:R-:W-:Y:S02]  /*4820*/  SEL R18, R12, R9, !P3 ;  /* 0x000000090c127207 */ /* 0x000fe40005800000 */
[----:B------:R-:W-:Y:S01]  /*4830*/  SEL R9, R9, R12, !P3 ;  /* 0x0000000c09097207 */ /* 0x000fe20005800000 */
[----:B------:R-:W-:Y:S01]  /*4840*/  IMAD.MOV.U32 R12, RZ, RZ, R19 ;  /* 0x000000ffff0c7224 */ /* 0x000fe200078e0013 */
[----:B------:R-:W-:-:S07]  /*4850*/  PRMT R10, R13, 0x7610, R10 ;  /* 0x000076100d0a7816 */ /* 0x000fce000000000a */
.L_x_86:
[----:B------:R-:W-:Y:S01]  /*4860*/  LOP3.LUT P1, RZ, R10, 0xff, RZ, 0xc0, !PT ;  /* 0x000000ff0aff7812 */ /* 0x000fe2000782c0ff */
[----:B------:R-:W-:-:S12]  /*4870*/  IMAD.MOV.U32 R14, RZ, RZ, R9 ;  /* 0x000000ffff0e7224 */ /* 0x000fd800078e0009 */
[----:B------:R-:W-:Y:S05]  /*4880*/  @P1 BRA `(.L_x_89) ;  /* 0xffffffc8004c1947 */ /* 0x000fea000383ffff */
[----:B------:R-:W-:Y:S05]  /*4890*/  EXIT ;  /* 0x000000000000794d */ /* 0x000fea0003800000 */
.L_x_7:
[----:B0-----:R-:W-:Y:S01]  /*48a0*/  ULDC.64 UR4, c[0x0][0x750] ;  /* 0x0001d40000047ab9 */ /* 0x001fe20000000a00 */
        /* <DEDUP_REMOVED lines=25> */
.L_x_91:
[----:B------:R-:W0:Y:S01]  /*4a40*/  LDC.64 R28, c[0x0][0x740] ;  /* 0x0001d000ff1c7b82 */ /* 0x000e220000000a00 */
[-CC-:B------:R-:W-:Y:S01]  /*4a50*/  SHF.R.U64 R20, R16, R6.reuse, R17.reuse ;  /* 0x0000000610147219 */ /* 0x180fe20000001211 */
[----:B------:R-:W-:Y:S01]  /*4a60*/  IMAD.MOV.U32 R31, RZ, RZ, 0x1 ;  /* 0x00000001ff1f7424 */ /* 0x000fe200078e00ff */
[----:B------:R-:W-:Y:S02]  /*4a70*/  SHF.R.U32.HI R3, RZ, R6, R17 ;  /* 0x00000006ff037219 */ /* 0x000fe40000011611 */
[----:B------:R-:W-:-:S03]  /*4a80*/  IADD3 R15, P0, RZ, -R20, RZ ;  /* 0x80000014ff0f7210 */ /* 0x000fc60007f1e0ff */
[----:B------:R-:W1:Y:S02]  /*4a90*/  LDC R14, c[0x0][0x718] ;  /* 0x0001c600ff0e7b82 */ /* 0x000e640000000800 */
[----:B------:R-:W-:Y:S02]  /*4aa0*/  IMAD.X R3, RZ, RZ, ~R3, P0 ;  /* 0x000000ffff037224 */ /* 0x000fe400000e0e03 */
[----:B------:R-:W-:-:S04]  /*4ab0*/  IMAD.WIDE.U32 R12, R15, R24, R4 ;  /* 0x000000180f0c7225 */ /* 0x000fc800078e0004 */
[----:B------:R-:W2:Y:S01]  /*4ac0*/  LDC R16, c[0x0][0x708] ;  /* 0x0001c200ff107b82 */ /* 0x000ea20000000800 */
[----:B------:R-:W-:-:S04]  /*4ad0*/  IMAD R6, R3, R24, RZ ;  /* 0x0000001803067224 */ /* 0x000fc800078e02ff */
[----:B------:R-:W-:-:S03]  /*4ae0*/  IMAD R3, R15, R25, R6 ;  /* 0x000000190f037224 */ /* 0x000fc600078e0206 */
[----:B------:R-:W3:Y:S01]  /*4af0*/  LDC R26, c[0x0][0x758] ;  /* 0x0001d600ff1a7b82 */ /* 0x000ee20000000800 */
[----:B------:R-:W-:Y:S01]  /*4b00*/  IMAD.IADD R3, R13, 0x1, R3 ;  /* 0x000000010d037824 */ /* 0x000fe200078e0203 */
[----:B0-----:R-:W-:Y:S01]  /*4b10*/  ISETP.NE.U32.AND P0, PT, R28, RZ, PT ;  /* 0x000000ff1c00720c */ /* 0x001fe20003f05070 */
[----:B------:R-:W-:-:S03]  /*4b20*/  IMAD.MOV.U32 R13, RZ, RZ, -0x1 ;  /* 0xffffffffff0d7424 */ /* 0x000fc600078e00ff */
        /* <DEDUP_REMOVED lines=25> */
.L_x_92:
[----:B-1----:R-:W-:Y:S01]  /*4cc0*/  SHF.R.U64 R6, R12, R25, R13 ;  /* 0x000000190c067219 */ /* 0x002fe2000000120d */
[----:B0-----:R-:W-:Y:S01]  /*4cd0*/  VIADD R13, R24, 0xffffffff ;  /* 0xffffffff180d7836 */ /* 0x001fe20000000000 */
[----:B------:R-:W-:Y:S01]  /*4ce0*/  SHF.L.U32 R9, R31, R26, RZ ;  /* 0x0000001a1f097219 */ /* 0x000fe200000006ff */
[----:B------:R-:W-:Y:S01]  /*4cf0*/  @P3 IMAD R10, R11, R21, R8 ;  /* 0x000000150b0a3224 */ /* 0x000fe200078e0208 */
[----:B------:R-:W-:Y:S01]  /*4d00*/  LOP3.LUT R3, R22, R33, RZ, 0xc0, !PT ;  /* 0x0000002116037212 */ /* 0x000fe200078ec0ff */
[----:B------:R-:W-:Y:S01]  /*4d10*/  IMAD.MOV R12, RZ, RZ, -R6 ;  /* 0x000000ffff0c7224 */ /* 0x000fe200078e0a06 */
[----:B------:R-:W-:-:S03]  /*4d20*/  LOP3.LUT R18, R18, R13, RZ, 0xc0, !PT ;  /* 0x0000000d12127212 */ /* 0x000fc600078ec0ff */
[----:B------:R-:W-:Y:S02]  /*4d30*/  IMAD R9, R9, R6, R3 ;  /* 0x0000000609097224 */ /* 0x000fe400078e0203 */
[----:B--2---:R-:W-:Y:S02]  /*4d40*/  IMAD R3, R12, R27, R23 ;  /* 0x0000001b0c037224 */ /* 0x004fe400078e0217 */
[----:B------:R-:W-:Y:S02]  /*4d50*/  IMAD.MOV.U32 R6, RZ, RZ, 0x1 ;  /* 0x00000001ff067424 */ /* 0x000fe400078e00ff */
[----:B---3--:R-:W-:Y:S02]  /*4d60*/  IMAD R10, R9, R30, R10 ;  /* 0x0000001e090a7224 */ /* 0x008fe400078e020a */
[----:B------:R-:W-:Y:S01]  /*4d70*/  IMAD R19, R3, R24, R18 ;  /* 0x0000001803137224 */ /* 0x000fe200078e0212 */
[----:B------:R-:W-:-:S04]  /*4d80*/  PRMT R3, R6, 0x7610, R3 ;  /* 0x0000761006037816 */ /* 0x000fc80000000003 */
[----:B------:R-:W-:Y:S02]  /*4d90*/  SEL R6, R19, R10, !P3 ;  /* 0x0000000a13067207 */ /* 0x000fe40005800000 */
[----:B------:R-:W-:-:S07]  /*4da0*/  SEL R19, R10, R19, !P3 ;  /* 0x000000130a137207 */ /* 0x000fce0005800000 */
.L_x_90:
[----:B------:R-:W-:-:S08]  /*4db0*/  NOP ;  /* 0x0000000000007918 */ /* 0x000fd00000000000 */
[----:B------:R-:W0:-:S00]  /*4dc0*/  USETMAXREG.DEALLOC.CTAPOOL 0x28 ;  /* 0x00000028000079c8 */ /* 0x000e0000080e0500 */
[----:B0-----:R-:W-:-:S13]  /*4dd0*/  ISETP.NE.AND P0, PT, R7, RZ, PT ;  /* 0x000000ff0700720c */ /* 0x001fda0003f05270 */
[----:B------:R-:W-:Y:S05]  /*4de0*/  @P0 EXIT ;  /* 0x000000000000094d */ /* 0x000fea0003800000 */
[----:B------:R-:W-:Y:S01]  /*4df0*/  LOP3.LUT P0, RZ, R3, 0xff, RZ, 0xc0, !PT ;  /* 0x000000ff03ff7812 */ /* 0x000fe2000780c0ff */
[----:B------:R-:W-:Y:S02]  /*4e00*/  IMAD.MOV.U32 R3, RZ, RZ, 0x1 ;  /* 0x00000001ff037424 */ /* 0x000fe400078e00ff */
[----:B------:R-:W-:-:S10]  /*4e10*/  IMAD.MOV.U32 R10, RZ, RZ, RZ ;  /* 0x000000ffff0a7224 */ /* 0x000fd400078e00ff */
[----:B------:R-:W-:Y:S05]  /*4e20*/  @!P0 BRA `(.L_x_93) ;  /* 0x0000000c00a08947 */ /* 0x000fea0003800000 */
[----:B------:R-:W0:Y:S01]  /*4e30*/  LDC R3, c[0x0][0x28c] ;  /* 0x0000a300ff037b82 */ /* 0x000e220000000800 */
[----:B------:R-:W1:Y:S01]  /*4e40*/  S2R R17, SR_CgaCtaId ;  /* 0x0000000000117919 */ /* 0x000e620000008800 */
[----:B------:R-:W-:Y:S01]  /*4e50*/  ULDC UR5, c[0x0][0x758] ;  /* 0x0001d60000057ab9 */ /* 0x000fe20000000800 */
[----:B------:R-:W-:Y:S01]  /*4e60*/  UMOV UR7, 0xffffffff ;  /* 0xffffffff00077882 */ /* 0x000fe20000000000 */
[----:B------:R-:W-:Y:S01]  /*4e70*/  ULDC UR6, c[0x0][0xc] ;  /* 0x0000030000067ab9 */ /* 0x000fe20000000800 */
[----:B------:R-:W-:Y:S01]  /*4e80*/  USHF.L.U32 UR9, UR7, UR5, URZ ;  /* 0x0000000507097299 */ /* 0x000fe2000800063f */
[----:B------:R-:W-:Y:S01]  /*4e90*/  BSSY B0, `(.L_x_93) ;  /* 0x00000e1000007945 */ /* 0x000fe20003800000 */
[----:B------:R-:W-:Y:S01]  /*4ea0*/  UMOV UR8, 0x1 ;  /* 0x0000000100087882 */ /* 0x000fe20000000000 */
[----:B------:R-:W-:Y:S01]  /*4eb0*/  ULDC UR7, c[0x0][0x10] ;  /* 0x0000040000077ab9 */ /* 0x000fe20000000800 */
[----:B------:R-:W-:Y:S01]  /*4ec0*/  USHF.L.U32 UR5, UR8, UR5, URZ ;  /* 0x0000000508057299 */ /* 0x000fe2000800063f */
[----:B------:R-:W-:Y:S01]  /*4ed0*/  IMAD.MOV.U32 R12, RZ, RZ, 0x1 ;  /* 0x00000001ff0c7424 */ /* 0x000fe200078e00ff */
[----:B------:R-:W-:Y:S01]  /*4ee0*/  UIMAD.WIDE.U32 UR6, UR6, UR7, URZ ;  /* 0x00000007060672a5 */ /* 0x000fe2000f8e003f */
[----:B------:R-:W-:Y:S01]  /*4ef0*/  LOP3.LUT R11, R2, 0x2, RZ, 0xfc, !PT ;  /* 0x00000002020b7812 */ /* 0x000fe200078efcff */
[----:B------:R-:W-:Y:S01]  /*4f00*/  ULDC UR8, c[0x0][0x14] ;  /* 0x0000050000087ab9 */ /* 0x000fe20000000800 */
[----:B------:R-:W-:Y:S01]  /*4f10*/  IMAD.MOV.U32 R10, RZ, RZ, RZ ;  /* 0x000000ffff0a7224 */ /* 0x000fe200078e00ff */
[----:B------:R-:W-:-:S02]  /*4f20*/  UIMAD.WIDE.U32 UR40, UR6, UR8, URZ ;  /* 0x00000008062872a5 */ /* 0x000fc4000f8e003f */
[----:B------:R-:W-:Y:S01]  /*4f30*/  UIMAD UR7, UR7, UR8, URZ ;  /* 0x00000008070772a4 */ /* 0x000fe2000f8e023f */
[----:B------:R-:W-:Y:S01]  /*4f40*/  ULDC UR4, c[0x0][0x700] ;  /* 0x0001c00000047ab9 */ /* 0x000fe20000000800 */
[----:B------:R-:W-:Y:S02]  /*4f50*/  ULOP3.LUT UR6, URZ, UR9, URZ, 0x33, !UPT ;  /* 0x000000093f067292 */ /* 0x000fe4000f8e333f */
[----:B------:R-:W-:Y:S01]  /*4f60*/  UIADD3 UR4, UR4, -0x1, URZ ;  /* 0xffffffff04047890 */ /* 0x000fe2000fffe03f */
[----:B0-----:R-:W-:Y:S01]  /*4f70*/  VIADD R3, R3, 0x7f ;  /* 0x0000007f03037836 */ /* 0x001fe20000000000 */
[----:B------:R-:W-:Y:S01]  /*4f80*/  UIADD3 UR7, UR41, UR7, URZ ;  /* 0x0000000729077290 */ /* 0x000fe2000fffe03f */
[----:B------:R-:W-:-:S03]  /*4f90*/  ULDC.64 UR42, c[0x0][0x198] ;  /* 0x00006600002a7ab9 */ /* 0x000fc60000000a00 */
[----:B------:R-:W-:-:S04]  /*4fa0*/  SHF.R.S32.HI R8, RZ, 0x1f, R3 ;  /* 0x0000001fff087819 */ /* 0x000fc80000011403 */
[----:B------:R-:W-:Y:S01]  /*4fb0*/  LEA.HI R8, R8, R3, RZ, 0x7 ;  /* 0x0000000308087211 */ /* 0x000fe200078f38ff */
[C---:B-1----:R-:W-:Y:S02]  /*4fc0*/  IMAD.SHL.U32 R13, R17.reuse, 0x40, RZ ;  /* 0x00000040110d7824 */ /* 0x042fe400078e00ff */
[C---:B------:R-:W-:Y:S01]  /*4fd0*/  IMAD.SHL.U32 R14, R17.reuse, 0x1000, RZ ;  /* 0x00001000110e7824 */ /* 0x040fe200078e00ff */
[----:B------:R-:W-:Y:S01]  /*4fe0*/  SHF.R.S32.HI R15, RZ, 0x7, R8 ;  /* 0x00000007ff0f7819 */ /* 0x000fe20000011408 */
[----:B------:R-:W-:Y:S01]  /*4ff0*/  IMAD.SHL.U32 R16, R17, 0x80, RZ ;  /* 0x0000008011107824 */ /* 0x000fe200078e00ff */
[----:B------:R-:W-:Y:S01]  /*5000*/  LOP3.LUT R13, R13, 0x40, RZ, 0xc0, !PT ;  /* 0x000000400d0d7812 */ /* 0x000fe200078ec0ff */
[----:B------:R-:W-:Y:S01]  /*5010*/  IMAD.SHL.U32 R17, R17, 0x400, RZ ;  /* 0x0000040011117824 */ /* 0x000fe200078e00ff */
[----:B------:R-:W-:Y:S01]  /*5020*/  LOP3.LUT R14, R14, 0x1000, RZ, 0xc0, !PT ;  /* 0x000010000e0e7812 */ /* 0x000fe200078ec0ff */
[----:B------:R-:W-:Y:S01]  /*5030*/  IMAD.MOV.U32 R3, RZ, RZ, 0x1 ;  /* 0x00000001ff037424 */ /* 0x000fe200078e00ff */
[----:B------:R-:W-:Y:S01]  /*5040*/  LOP3.LUT R16, R16, 0x80, RZ, 0xc0, !PT ;  /* 0x0000008010107812 */ /* 0x000fe200078ec0ff */
[----:B------:R-:W-:Y:S01]  /*5050*/  VIADD R18, R15, 0x1 ;  /* 0x000000010f127836 */ /* 0x000fe20000000000 */
[----:B------:R-:W-:-:S07]  /*5060*/  LOP3.LUT R17, R17, 0x400, RZ, 0xc0, !PT ;  /* 0x0000040011117812 */ /* 0x000fce00078ec0ff */
.L_x_104:
[----:B------:R-:W-:-:S03]  /*5070*/  UMOV UR8, 0xffffffff ;  /* 0xffffffff00087882 */ /* 0x000fc60000000000 */
[----:B------:R-:W-:Y:S05]  /*5080*/  BRA.DIV UR8, `(.L_x_94) ;  /* 0x0000001208287947 */ /* 0x000fea000b800000 */
[----:B------:R-:W-:-:S13]  /*5090*/  ELECT P0, URZ, PT ;  /* 0x00000000003f782f */ /* 0x000fda0003800000 */
.L_x_117:
[----:B------:R-:W0:Y:S01]  /*50a0*/  LDC R7, c[0x0][0x28c] ;  /* 0x0000a300ff077b82 */ /* 0x000e220000000800 */
[----:B------:R-:W-:Y:S01]  /*50b0*/  BSSY B1, `(.L_x_95) ;  /* 0x000004e000017945 */ /* 0x000fe20003800000 */
[----:B0-----:R-:W-:-:S13]  /*50c0*/  ISETP.LT.OR P0, PT, R7, 0x1, !P0 ;  /* 0x000000010700780c */ /* 0x001fda0004701670 */
[----:B------:R-:W-:Y:S05]  /*50d0*/  @P0 BRA `(.L_x_96) ;  /* 0x00000004002c0947 */ /* 0x000fea0003800000 */
[C---:B------:R-:W-:Y:S02]  /*50e0*/  IMAD R23, R19.reuse, 0x100, R16 ;  /* 0x0000010013177824 */ /* 0x040fe400078e0210 */
[----:B------:R-:W-:Y:S02]  /*50f0*/  IMAD.SHL.U32 R6, R6, 0x40, RZ ;  /* 0x0000004006067824 */ /* 0x000fe400078e00ff */
[----:B------:R-:W-:Y:S02]  /*5100*/  IMAD R19, R19, 0x80, R13 ;  /* 0x0000008013137824 */ /* 0x000fe400078e020d */
[----:B------:R-:W-:Y:S02]  /*5110*/  IMAD.MOV.U32 R25, RZ, RZ, RZ ;  /* 0x000000ffff197224 */ /* 0x000fe400078e00ff */
[----:B------:R-:W-:Y:S02]  /*5120*/  IMAD.MOV.U32 R28, RZ, RZ, 0x40 ;  /* 0x00000040ff1c7424 */ /* 0x000fe400078e00ff */
[----:B------:R-:W-:-:S02]  /*5130*/  IMAD.MOV.U32 R7, RZ, RZ, R18 ;  /* 0x000000ffff077224 */ /* 0x000fc400078e0012 */
[----:B------:R-:W-:Y:S02]  /*5140*/  IMAD.MOV.U32 R8, RZ, RZ, R3 ;  /* 0x000000ffff087224 */ /* 0x000fe400078e0003 */
[----:B------:R-:W-:Y:S02]  /*5150*/  IMAD.MOV.U32 R9, RZ, RZ, R10 ;  /* 0x000000ffff097224 */ /* 0x000fe400078e000a */
[----:B------:R-:W-:-:S07]  /*5160*/  IMAD.MOV.U32 R27, RZ, RZ, RZ ;  /* 0x000000ffff1b7224 */ /* 0x000fce00078e00ff */
.L_x_99:
[----:B------:R-:W0:Y:S01]  /*5170*/  S2R R22, SR_CgaCtaId ;  /* 0x0000000000167919 */ /* 0x000e220000008800 */
[----:B------:R-:W-:Y:S02]  /*5180*/  MOV R21, 0x400 ;  /* 0x0000040000157802 */ /* 0x000fe40000000f00 */
[----:B------:R-:W-:Y:S02]  /*5190*/  LOP3.LUT P1, RZ, R0, 0x7f, RZ, 0xc0, !PT ;  /* 0x0000007f00ff7812 */ /* 0x000fe4000782c0ff */
[----:B0-----:R-:W-:Y:S02]  /*51a0*/  LEA R26, R22, R21, 0x18 ;  /* 0x00000015161a7211 */ /* 0x001fe400078ec0ff */
[----:B------:R-:W-:-:S09]  /*51b0*/  SHF.L.U32 R21, R8, 0x1f, RZ ;  /* 0x0000001f08157819 */ /* 0x000fd200000006ff */
[----:B------:R-:W0:Y:S01]  /*51c0*/  @!P1 LDC R22, c[0x0][0x640] ;  /* 0x00019000ff169b82 */ /* 0x000e220000000800 */
[----:B------:R-:W-:-:S04]  /*51d0*/  IMAD R24, R9, 0x8, R26 ;  /* 0x0000000809187824 */ /* 0x000fc800078e021a */
[----:B------:R-:W1:Y:S02]  /*51e0*/  SYNCS.PHASECHK.TRANS64.TRYWAIT P0, [R24+URZ+0x30], R21 ;  /* 0x00003015180075a7 */ /* 0x000e64000800017f */
[----:B-1----:R-:W-:Y:S05]  /*51f0*/  @!P0 BRA `(.L_x_97) ;  /* 0x0000000c00ec8947 */ /* 0x002fea0003800000 */
.L_x_118:
[----:B-1----:R-:W-:Y:S01]  /*5200*/  PRMT R21, R11, 0x9910, RZ ;  /* 0x000099100b157816 */ /* 0x002fe200000000ff */
[----:B0-----:R0:W-:Y:S03]  /*5210*/  @!P1 SYNCS.ARRIVE.TRANS64 RZ, [R24+URZ], R22 ;  /* 0x0000001618ff99a7 */ /* 0x0011e6000800003f */
[----:B------:R-:W-:-:S13]  /*5220*/  ISETP.NE.AND P0, PT, R21, 0x2, PT ;  /* 0x000000021500780c */ /* 0x000fda0003f05270 */
[----:B0-----:R-:W-:Y:S05]  /*5230*/  @P0 BRA `(.L_x_98) ;  /* 0x0000000000040947 */ /* 0x001fea0003800000 */
[----:B------:R-:W-:Y:S01]  /*5240*/  BPT.TRAP 0x1 ;  /* 0x000000040000795c */ /* 0x000fe20000300000 */
.L_x_98:
[C---:B------:R-:W-:Y:S01]  /*5250*/  IMAD R21, R9.reuse, 0x2000, R14 ;  /* 0x0000200009157824 */ /* 0x040fe200078e020e */
[----:B------:R-:W-:Y:S01]  /*5260*/  R2UR UR9, R26 ;  /* 0x000000001a0972ca */ /* 0x000fe200000e0000 */
[--C-:B------:R-:W-:Y:S01]  /*5270*/  IMAD R22, R9, 0x4000, R26.reuse ;  /* 0x0000400009167824 */ /* 0x100fe200078e021a */
[----:B------:R-:W-:Y:S01]  /*5280*/  R2UR UR10, R28 ;  /* 0x000000001c0a72ca */ /* 0x000fe200000e0000 */
[----:B------:R-:W-:Y:S01]  /*5290*/  IMAD R21, R21, 0x2, R26 ;  /* 0x0000000215157824 */ /* 0x000fe200078e021a */
[----:B------:R-:W-:Y:S01]  /*52a0*/  R2UR UR33, R24 ;  /* 0x00000000182172ca */ /* 0x000fe200000e0000 */
[----:B------:R-:W-:Y:S01]  /*52b0*/  VIADD R7, R7, 0xffffffff ;  /* 0xffffffff07077836 */ /* 0x000fe20000000000 */
[----:B------:R-:W-:Y:S01]  /*52c0*/  R2UR UR8, R22 ;  /* 0x00000000160872ca */ /* 0x000fe200000e0000 */
[----:B------:R-:W-:Y:S01]  /*52d0*/  UIADD3 UR14, UP0, UR42, 0xf0, URZ ;  /* 0x000000f02a0e7890 */ /* 0x000fe2000ff1e03f */
[----:B------:R-:W-:Y:S01]  /*52e0*/  R2UR UR32, R21 ;  /* 0x00000000152072ca */ /* 0x000fe200000e0000 */
[----:B------:R-:W-:Y:S01]  /*52f0*/  IMAD R21, R9, 0x800, R17 ;  /* 0x0000080009157824 */ /* 0x000fe200078e0211 */
[----:B------:R-:W-:Y:S01]  /*5300*/  R2UR UR36, R20 ;  /* 0x00000000142472ca */ /* 0x000fe200000e0000 */
[----:B------:R-:W-:Y:S01]  /*5310*/  UIADD3 UR22, UP1, UR42, 0x1f0, URZ ;  /* 0x000001f02a167890 */ /* 0x000fe2000ff3e03f */
[----:B------:R-:W-:Y:S01]  /*5320*/  R2UR UR34, R25 ;  /* 0x00000000192272ca */ /* 0x000fe200000e0000 */
[----:B------:R-:W-:Y:S01]  /*5330*/  UIADD3 UR30, UP2, UR42, 0x2f0, URZ ;  /* 0x000002f02a1e7890 */ /* 0x000fe2000ff5e03f */
[----:B------:R-:W-:Y:S01]  /*5340*/  R2UR UR24, R21 ;  /* 0x00000000151872ca */ /* 0x000fe200000e0000 */
[----:B------:R-:W-:Y:S01]  /*5350*/  UIADD3.X UR15, URZ, UR43, URZ, UP0, !UPT ;  /* 0x0000002b3f0f7290 */ /* 0x000fe200087fe43f */
[----:B------:R-:W-:Y:S01]  /*5360*/  R2UR UR35, R19 ;  /* 0x00000000132372ca */ /* 0x000fe200000e0000 */
[----:B------:R-:W-:Y:S01]  /*5370*/  UIADD3.X UR23, URZ, UR43, URZ, UP1, !UPT ;  /* 0x0000002b3f177290 */ /* 0x000fe20008ffe43f */
[----:B------:R-:W-:Y:S01]  /*5380*/  R2UR UR26, R23 ;  /* 0x00000000171a72ca */ /* 0x000fe200000e0000 */
[----:B------:R-:W-:Y:S01]  /*5390*/  UIADD3 UR18, UR10, -0x40, URZ ;  /* 0xffffffc00a127890 */ /* 0x000fe2000fffe03f */
[----:B------:R-:W-:Y:S01]  /*53a0*/  R2UR UR27, R27 ;  /* 0x000000001b1b72ca */ /* 0x000fe200000e0000 */
[----:B------:R-:W-:Y:S01]  /*53b0*/  UIADD3 UR32, UR32, 0x180, URZ ;  /* 0x0000018020207890 */ /* 0x000fe2000fffe03f */
[----:B------:R-:W-:Y:S01]  /*53c0*/  R2UR UR19, R6 ;  /* 0x00000000061372ca */ /* 0x000fe200000e0000 */
[----:B------:R-:W-:Y:S01]  /*53d0*/  UIADD3 UR16, UR8, 0x18180, URZ ;  /* 0x0001818008107890 */ /* 0x000fe2000fffe03f */
[----:B------:R-:W-:Y:S01]  /*53e0*/  ISETP.GT.AND P1, PT, R7, 0x1, PT ;  /* 0x000000010700780c */ /* 0x000fe20003f24270 */
[----:B------:R-:W-:Y:S01]  /*53f0*/  UIADD3.X UR31, URZ, UR43, URZ, UP2, !UPT ;  /* 0x0000002b3f1f7290 */ /* 0x000fe200097fe43f */
[----:B------:R-:W-:Y:S01]  /*5400*/  VIADD R9, R9, 0x1 ;  /* 0x0000000109097836 */ /* 0x000fe20000000000 */
[----:B------:R-:W-:Y:S01]  /*5410*/  UIADD3 UR24, UR9, 0x30180, UR24 ;  /* 0x0003018009187890 */ /* 0x000fe2000fffe018 */
[----:B------:R-:W-:Y:S01]  /*5420*/  VIADD R27, R27, 0x1 ;  /* 0x000000011b1b7836 */ /* 0x000fe20000000000 */
[----:B------:R-:W-:Y:S01]  /*5430*/  UIADD3 UR8, UR8, 0x1a180, URZ ;  /* 0x0001a18008087890 */ /* 0x000fe2000fffe03f */
[----:B------:R-:W-:Y:S01]  /*5440*/  VIADD R28, R28, 0x80 ;  /* 0x000000801c1c7836 */ /* 0x000fe20000000000 */
[----:B------:R-:W-:Y:S01]  /*5450*/  UMOV UR13, 0x30000 ;  /* 0x00030000000d7882 */ /* 0x000fe20000000000 */
[----:B------:R-:W-:Y:S01]  /*5460*/  UMOV UR38, 0x0 ;  /* 0x0000000000267882 */ /* 0x000fe20000000000 */
[----:B------:R-:W-:Y:S01]  /*5470*/  UMOV UR39, 0x10000000 ;  /* 0x1000000000277882 */ /* 0x000fe20000000000 */
[----:B------:R-:W-:Y:S01]  /*5480*/  ISETP.NE.AND P0, PT, R9, 0x6, PT ;  /* 0x000000060900780c */ /* 0x000fe20003f05270 */
[----:B------:R-:W-:Y:S01]  /*5490*/  UMOV UR25, UR33 ;  /* 0x0000002100197c82 */ /* 0x000fe20008000000 */
[----:B------:R-:W-:Y:S01]  /*54a0*/  UMOV UR28, UR36 ;  /* 0x00000024001c7c82 */ /* 0x000fe20008000000 */
[----:B------:R0:W-:Y:S01]  /*54b0*/  UTMALDG.3D.MULTICAST [UR32], [UR14], UR13, desc[UR38] ;  /* 0x000026200e0073b4 */ /* 0x0001e2000801180d */
[----:B------:R-:W-:Y:S01]  /*54c0*/  UMOV UR17, UR33 ;  /* 0x0000002100117c82 */ /* 0x000fe20008000000 */
[----:B------:R-:W-:Y:S01]  /*54d0*/  UMOV UR20, UR36 ;  /* 0x0000002400147c82 */ /* 0x000fe20008000000 */
[----:B------:R-:W-:Y:S01]  /*54e0*/  UMOV UR9, UR33 ;  /* 0x0000002100097c82 */ /* 0x000fe20008000000 */
[----:B------:R-:W-:Y:S01]  /*54f0*/  UMOV UR12, UR36 ;  /* 0x00000024000c7c82 */ /* 0x000fe20008000000 */
[----:B------:R-:W-:Y:S01]  /*5500*/  UMOV UR11, UR19 ;  /* 0x00000013000b7c82 */ /* 0x000fe20008000000 */
[----:B------:R-:W-:Y:S01]  /*5510*/  SEL R21, RZ, 0x1, P0 ;  /* 0x00000001ff157807 */ /* 0x000fe20000000000 */
[----:B------:R-:W-:Y:S01]  /*5520*/  VIADD R25, R25, 0x40 ;  /* 0x0000004019197836 */ /* 0x000fe20000000000 */
[----:B------:R0:W-:Y:S01]  /*5530*/  UTMALDG.3D.MULTICAST [UR24], [UR22], UR13, desc[UR38] ;  /* 0x00002618160073b4 */ /* 0x0001e2000801180d */
[----:B------:R-:W-:-:S02]  /*5540*/  SEL R9, R9, RZ, P0 ;  /* 0x000000ff09097207 */ /* 0x000fc40000000000 */
[----:B------:R-:W-:Y:S01]  /*5550*/  LOP3.LUT R8, R8, R21, RZ, 0x3c, !PT ;  /* 0x0000001508087212 */ /* 0x000fe200078e3cff */
[----:B------:R0:W-:Y:S01]  /*5560*/  UTMALDG.3D [UR16], [UR30], desc[UR38] ;  /* 0x000026101e0075b4 */ /* 0x0001e20008011000 */
[----:B------:R0:W-:Y:S02]  /*5570*/  UTMALDG.3D [UR8], [UR30], desc[UR38] ;  /* 0x000026081e0075b4 */ /* 0x0001e40008011000 */
[----:B0-----:R-:W-:Y:S05]  /*5580*/  @P1 BRA `(.L_x_99) ;  /* 0xfffffff800f81947 */ /* 0x001fea000383ffff */
.L_x_96:
[----:B------:R-:W-:Y:S05]  /*5590*/  BSYNC B1 ;  /* 0x0000000000017941 */ /* 0x000fea0003800000 */
.L_x_95:
[----:B------:R-:W-:Y:S01]  /*55a0*/  LOP3.LUT P1, RZ, R12, 0xff, RZ, 0xc0, !PT ;  /* 0x000000ff0cff7812 */ /* 0x000fe2000782c0ff */
[C---:B------:R-:W-:Y:S01]  /*55b0*/  IMAD.IADD R9, R15.reuse, 0x1, R10 ;  /* 0x000000010f097824 */ /* 0x040fe200078e020a */
[----:B------:R-:W-:Y:S01]  /*55c0*/  ULDC.64 UR8, c[0x0][0x750] ;  /* 0x0001d40000087ab9 */ /* 0x000fe20000000a00 */
[----:B------:R-:W-:Y:S01]  /*55d0*/  ISETP.GE.U32.AND P2, PT, R15, 0x6, PT ;  /* 0x000000060f00780c */ /* 0x000fe20003f46070 */
[----:B------:R-:W-:Y:S01]  /*55e0*/  BSSY B1, `(.L_x_100) ;  /* 0x0000069000017945 */ /* 0x000fe20003800000 */
[----:B------:R-:W-:Y:S01]  /*55f0*/  IMAD.MOV.U32 R19, RZ, RZ, -0x1 ;  /* 0xffffffffff137424 */ /* 0x000fe200078e00ff */
[----:B------:R-:W-:Y:S01]  /*5600*/  ISETP.GT.U32.AND P0, PT, R9, 0x5, PT ;  /* 0x000000050900780c */ /* 0x000fe20003f04070 */
[----:B------:R-:W-:Y:S01]  /*5610*/  IMAD.MOV.U32 R20, RZ, RZ, -0x1 ;  /* 0xffffffffff147424 */ /* 0x000fe200078e00ff */
[----:B------:R-:W-:Y:S02]  /*5620*/  PRMT R12, RZ, 0x7610, R12 ;  /* 0x00007610ff0c7816 */ /* 0x000fe4000000000c */
[----:B------:R-:W-:-:S03]  /*5630*/  ISETP.LT.U32.AND P0, PT, R15, 0x6, P0 ;  /* 0x000000060f00780c */ /* 0x000fc60000701070 */
[----:B------:R-:W0:Y:S01]  /*5640*/  @P1 S2R R7, SR_CgaCtaId ;  /* 0x0000000000071919 */ /* 0x000e220000008800 */
[----:B------:R-:W-:-:S04]  /*5650*/  @P1 MOV R6, 0x400 ;  /* 0x0000040000061802 */ /* 0x000fc80000000f00 */
[----:B0-----:R-:W-:Y:S01]  /*5660*/  @P1 LEA R8, R7, R6, 0x18 ;  /* 0x0000000607081211 */ /* 0x001fe200078ec0ff */
[----:B------:R-:W-:Y:S01]  /*5670*/  IMAD.WIDE.U32 R6, R9, -0x55555555, RZ ;  /* 0xaaaaaaab09067825 */ /* 0x000fe200078e00ff */
[----:B------:R-:W-:Y:S02]  /*5680*/  SEL R6, RZ, 0x1, !P0 ;  /* 0x00000001ff067807 */ /* 0x000fe40004000000 */
[----:B------:R0:W-:Y:S01]  /*5690*/  @P1 SYNCS.ARRIVE.TRANS64.A1T0 RZ, [R8+URZ+0x78], RZ ;  /* 0x000078ff08ff19a7 */ /* 0x0001e2000810003f */
[----:B------:R-:W-:Y:S02]  /*56a0*/  IADD3 R4, P1, R4, UR40, RZ ;  /* 0x0000002804047c10 */ /* 0x000fe4000ff3e0ff */
[----:B------:R-:W-:Y:S01]  /*56b0*/  LOP3.LUT R3, R3, R6, RZ, 0x3c, !PT ;  /* 0x0000000603037212 */ /* 0x000fe200078e3cff */
[----:B------:R-:W-:Y:S01]  /*56c0*/  IMAD.MOV.U32 R6, RZ, RZ, -0x1 ;  /* 0xffffffffff067424 */ /* 0x000fe200078e00ff */
[----:B------:R-:W-:Y:S02]  /*56d0*/  IADD3.X R5, R5, UR7, RZ, P1, !PT ;  /* 0x0000000705057c10 */ /* 0x000fe40008ffe4ff */
[----:B------:R-:W-:-:S02]  /*56e0*/  ISETP.GE.U32.AND P0, PT, R4, UR8, PT ;  /* 0x0000000804007c0c */ /* 0x000fc4000bf06070 */
[----:B0-----:R-:W-:Y:S02]  /*56f0*/  SHF.R.U32.HI R8, RZ, 0x2, R7 ;  /* 0x00000002ff087819 */ /* 0x001fe40000011607 */
[----:B------:R-:W-:Y:S02]  /*5700*/  ISETP.GE.U32.AND.EX P0, PT, R5, UR9, PT, P0 ;  /* 0x0000000905007c0c */ /* 0x000fe4000bf06100 */
[----:B------:R-:W-:Y:S01]  /*5710*/  @P2 LOP3.LUT R3, R3, 0x1, R8, 0x78, !PT ;  /* 0x0000000103032812 */ /* 0x000fe200078e7808 */
[----:B------:R-:W-:Y:S01]  /*5720*/  IMAD R10, R8, -0x6, R9 ;  /* 0xfffffffa080a7824 */ /* 0x000fe200078e0209 */
[----:B------:R-:W-:-:S09]  /*5730*/  PRMT R7, RZ, 0x7610, R7 ;  /* 0x00007610ff077816 */ /* 0x000fd20000000007 */
[----:B------:R-:W-:Y:S05]  /*5740*/  @P0 BRA `(.L_x_101) ;  /* 0x0000000400480947 */ /* 0x000fea0003800000 */
[----:B------:R-:W0:Y:S01]  /*5750*/  S2R R19, SR_CTAID.X ;  /* 0x0000000000137919 */ /* 0x000e220000002500 */
[----:B------:R-:W-:Y:S01]  /*5760*/  ULDC UR8, c[0x0][0x150] ;  /* 0x0000540000087ab9 */ /* 0x000fe20000000800 */
[----:B------:R-:W1:Y:S01]  /*5770*/  LDC R8, c[0x0][0x144] ;  /* 0x00005100ff087b82 */ /* 0x000e620000000800 */
[----:B------:R-:W-:Y:S01]  /*5780*/  ULDC UR11, c[0x0][0x730] ;  /* 0x0001cc00000b7ab9 */ /* 0x000fe20000000800 */
[----:B------:R-:W2:Y:S06]  /*5790*/  S2R R21, SR_CTAID.Y ;  /* 0x0000000000157919 */ /* 0x000eac0000002600 */
[----:B------:R-:W3:Y:S01]  /*57a0*/  LDC R22, c[0x0][0x148] ;  /* 0x00005200ff167b82 */ /* 0x000ee20000000800 */
[----:B0-----:R-:W-:-:S02]  /*57b0*/  I2FP.F32.U32 R6, R19 ;  /* 0x0000001300067245 */ /* 0x001fc40000201000 */
[----:B--2---:R-:W-:-:S03]  /*57c0*/  I2FP.F32.U32 R7, R21 ;  /* 0x0000001500077245 */ /* 0x004fc60000201000 */
[----:B------:R-:W-:Y:S01]  /*57d0*/  FMUL R6, R6, UR8 ;  /* 0x0000000806067c20 */ /* 0x000fe20008400000 */
[----:B------:R-:W-:Y:S02]  /*57e0*/  ULDC UR8, c[0x0][0x154] ;  /* 0x0000550000087ab9 */ /* 0x000fe40000000800 */
[----:B------:R-:W-:Y:S01]  /*57f0*/  FMUL R9, R7, UR8 ;  /* 0x0000000807097c20 */ /* 0x000fe20008400000 */
[----:B------:R-:W-:Y:S02]  /*5800*/  ULDC.64 UR8, c[0x0][0x728] ;  /* 0x0001ca0000087ab9 */ /* 0x000fe40000000a00 */
[----:B------:R-:W0:Y:S01]  /*5810*/  F2I.U32.TRUNC.NTZ R6, R6 ;  /* 0x0000000600067305 */ /* 0x000e22000020f000 */
[----:B------:R-:W-:-:S04]  /*5820*/  ISETP.NE.U32.AND P0, PT, RZ, UR8, PT ;  /* 0x00000008ff007c0c */ /* 0x000fc8000bf05070 */
[----:B------:R-:W-:-:S03]  /*5830*/  ISETP.NE.AND.EX P0, PT, RZ, UR9, PT, P0 ;  /* 0x00000009ff007c0c */ /* 0x000fc6000bf05300 */
[----:B------:R-:W2:Y:S01]  /*5840*/  F2I.U32.TRUNC.NTZ R9, R9 ;  /* 0x0000000900097305 */ /* 0x000ea2000020f000 */
[----:B0-----:R-:W-:Y:S02]  /*5850*/  IMAD.MOV R7, RZ, RZ, -R6 ;  /* 0x000000ffff077224 */ /* 0x001fe400078e0a06 */
[----:B------:R-:W-:Y:S02]  /*5860*/  IMAD.MOV.U32 R6, RZ, RZ, R4 ;  /* 0x000000ffff067224 */ /* 0x000fe400078e0004 */
[----:B-1----:R-:W-:Y:S02]  /*5870*/  IMAD R19, R8, R7, R19 ;  /* 0x0000000708137224 */ /* 0x002fe400078e0213 */
[----:B------:R-:W-:Y:S02]  /*5880*/  IMAD.MOV.U32 R7, RZ, RZ, R5 ;  /* 0x000000ffff077224 */ /* 0x000fe400078e0005 */
[----:B--2---:R-:W-:Y:S01]  /*5890*/  IMAD.MOV R24, RZ, RZ, -R9 ;  /* 0x000000ffff187224 */ /* 0x004fe200078e0a09 */
[----:B---3--:R-:W-:Y:S06]  /*58a0*/  @!P0 BRA `(.L_x_102) ;  /* 0x0000000000288947 */ /* 0x008fec0003800000 */
[----:B------:R-:W-:Y:S02]  /*58b0*/  ULDC UR10, c[0x0][0x734] ;  /* 0x0001cd00000a7ab9 */ /* 0x000fe40000000800 */
[----:B------:R-:W-:-:S05]  /*58c0*/  IADD3 R7, P0, R4, UR10, RZ ;  /* 0x0000000a04077c10 */ /* 0x000fca000ff1e0ff */
[----:B------:R-:W-:-:S04]  /*58d0*/  IMAD.X R23, RZ, RZ, R5, P0 ;  /* 0x000000ffff177224 */ /* 0x000fc800000e0605 */
[----:B------:R-:W-:-:S04]  /*58e0*/  IMAD.WIDE.U32 R8, R23, UR8, RZ ;  /* 0x0000000817087c25 */ /* 0x000fc8000f8e00ff */
[----:B------:R-:W-:-:S04]  /*58f0*/  IMAD.WIDE.U32 R8, P0, R7, UR9, R8 ;  /* 0x0000000907087c25 */ /* 0x000fc8000f800008 */
[----:B------:R-:W-:-:S04]  /*5900*/  IMAD.WIDE.U32 R6, R7, UR8, RZ ;  /* 0x0000000807067c25 */ /* 0x000fc8000f8e00ff */
[----:B------:R-:W-:Y:S01]  /*5910*/  IMAD.MOV.U32 R6, RZ, RZ, R9 ;  /* 0x000000ffff067224 */ /* 0x000fe200078e0009 */
[----:B------:R-:W-:Y:S01]  /*5920*/  IADD3 RZ, P1, R7, R8, RZ ;  /* 0x0000000807ff7210 */ /* 0x000fe20007f3e0ff */
[----:B------:R-:W-:-:S04]  /*5930*/  IMAD.X R7, RZ, RZ, RZ, P0 ;  /* 0x000000ffff077224 */ /* 0x000fc800000e06ff */
[----:B------:R-:W-:-:S08]  /*5940*/  IMAD.WIDE.U32.X R6, R23, UR9, R6, P1 ;  /* 0x0000000917067c25 */ /* 0x000fd000088e0406 */
.L_x_102:
[--C-:B------:R-:W-:Y:S01]  /*5950*/  SHF.R.U64 R20, R6, UR11, R7.reuse ;  /* 0x0000000b06147c19 */ /* 0x100fe20008001207 */
[----:B------:R-:W-:Y:S01]  /*5960*/  ULDC.64 UR8, c[0x0][0x720] ;  /* 0x0001c80000087ab9 */ /* 0x000fe20000000a00 */
[----:B------:R-:W-:Y:S01]  /*5970*/  SHF.R.U32.HI R6, RZ, UR11, R7 ;  /* 0x0000000bff067c19 */ /* 0x000fe20008011607 */
[----:B------:R-:W-:Y:S01]  /*5980*/  ULDC.64 UR10, c[0x0][0x740] ;  /* 0x0001d000000a7ab9 */ /* 0x000fe20000000a00 */
[----:B------:R-:W-:Y:S01]  /*5990*/  IADD3 R7, P0, RZ, -R20, RZ ;  /* 0x80000014ff077210 */ /* 0x000fe20007f1e0ff */
[----:B------:R-:W-:-:S04]  /*59a0*/  @P3 IMAD R19, R22, R24, R21 ;  /* 0x0000001816133224 */ /* 0x000fc800078e0215 */
[----:B------:R-:W-:Y:S01]  /*59b0*/  IMAD.X R6, RZ, RZ, ~R6, P0 ;  /* 0x000000ffff067224 */ /* 0x000fe200000e0e06 */
[----:B------:R-:W-:-:S03]  /*59c0*/  ISETP.NE.U32.AND P0, PT, RZ, UR10, PT ;  /* 0x0000000aff007c0c */ /* 0x000fc6000bf05070 */
[----:B------:R-:W-:Y:S01]  /*59d0*/  IMAD R6, R6, UR8, RZ ;  /* 0x0000000806067c24 */ /* 0x000fe2000f8e02ff */
[----:B------:R-:W-:-:S03]  /*59e0*/  ISETP.NE.AND.EX P0, PT, RZ, UR11, PT, P0 ;  /* 0x0000000bff007c0c */ /* 0x000fc6000bf05300 */
[C---:B------:R-:W-:Y:S02]  /*59f0*/  IMAD R9, R7.reuse, UR9, R6 ;  /* 0x0000000907097c24 */ /* 0x040fe4000f8e0206 */
[----:B------:R-:W-:Y:S01]  /*5a00*/  IMAD.WIDE.U32 R6, R7, UR8, R4 ;  /* 0x0000000807067c25 */ /* 0x000fe2000f8e0004 */
[----:B------:R-:W-:-:S03]  /*5a10*/  ULDC UR8, c[0x0][0x718] ;  /* 0x0001c60000087ab9 */ /* 0x000fc60000000800 */
[----:B------:R-:W-:-:S05]  /*5a20*/  IMAD.IADD R7, R7, 0x1, R9 ;  /* 0x0000000107077824 */ /* 0x000fca00078e0209 */
[--C-:B------:R-:W-:Y:S02]  /*5a30*/  SHF.R.U64 R21, R6, UR8, R7.reuse ;  /* 0x0000000806157c19 */ /* 0x100fe40008001207 */
[----:B------:R-:W-:Y:S01]  /*5a40*/  SHF.R.U32.HI R6, RZ, UR8, R7 ;  /* 0x00000008ff067c19 */ /* 0x000fe20008011607 */
[----:B------:R-:W-:-:S03]  /*5a50*/  ULDC UR8, c[0x0][0x708] ;  /* 0x0001c20000087ab9 */ /* 0x000fc60000000800 */
[--C-:B------:R-:W-:Y:S02]  /*5a60*/  SHF.R.U64 R24, R21, UR8, R6.reuse ;  /* 0x0000000815187c19 */ /* 0x100fe40008001206 */
[----:B------:R-:W-:Y:S01]  /*5a70*/  SHF.R.U32.HI R7, RZ, UR8, R6 ;  /* 0x00000008ff077c19 */ /* 0x000fe20008011606 */
[----:B------:R-:W-:-:S03]  /*5a80*/  ULDC UR8, c[0x0][0x758] ;  /* 0x0001d60000087ab9 */ /* 0x000fc60000000800 */
[--C-:B------:R-:W-:Y:S02]  /*5a90*/  SHF.R.U64 R22, R24, UR8, R7.reuse ;  /* 0x0000000818167c19 */ /* 0x100fe40008001207 */
[----:B------:R-:W-:-:S03]  /*5aa0*/  SHF.R.U32.HI R23, RZ, UR8, R7 ;  /* 0x00000008ff177c19 */ /* 0x000fc60008011607 */
[----:B------:R-:W-:Y:S02]  /*5ab0*/  IMAD.MOV.U32 R6, RZ, RZ, R22 ;  /* 0x000000ffff067224 */ /* 0x000fe400078e0016 */
[----:B------:R-:W-:Y:S01]  /*5ac0*/  IMAD.MOV.U32 R7, RZ, RZ, R23 ;  /* 0x000000ffff077224 */ /* 0x000fe200078e0017 */
[----:B------:R-:W-:Y:S06]  /*5ad0*/  @!P0 BRA `(.L_x_103) ;  /* 0x0000000000288947 */ /* 0x000fec0003800000 */
        /* <DEDUP_REMOVED lines=10> */
.L_x_103:
[----:B------:R-:W-:Y:S01]  /*5b80*/  ULDC UR8, c[0x0][0x748] ;  /* 0x0001d20000087ab9 */ /* 0x000fe20000000800 */
[----:B------:R-:W-:Y:S02]  /*5b90*/  LOP3.LUT R21, R21, UR4, RZ, 0xc0, !PT ;  /* 0x0000000415157c12 */ /* 0x000fe4000f8ec0ff */
[----:B------:R-:W-:Y:S01]  /*5ba0*/  SHF.R.U64 R7, R6, UR8, R7 ;  /* 0x0000000806077c19 */ /* 0x000fe20008001207 */
[----:B------:R-:W-:Y:S01]  /*5bb0*/  ULDC UR8, c[0x0][0x738] ;  /* 0x0001ce0000087ab9 */ /* 0x000fe20000000800 */
[----:B------:R-:W-:-:S05]  /*5bc0*/  LOP3.LUT R6, R24, UR6, RZ, 0xc0, !PT ;  /* 0x0000000618067c12 */ /* 0x000fca000f8ec0ff */
[----:B------:R-:W-:Y:S02]  /*5bd0*/  IMAD R6, R7, UR5, R6 ;  /* 0x0000000507067c24 */ /* 0x000fe4000f8e0206 */
[----:B------:R-:W-:-:S04]  /*5be0*/  IMAD.MOV R7, RZ, RZ, -R7 ;  /* 0x000000ffff077224 */ /* 0x000fc800078e0a07 */
[----:B------:R-:W-:Y:S01]  /*5bf0*/  IMAD R22, R7, UR8, R22 ;  /* 0x0000000807167c24 */ /* 0x000fe2000f8e0216 */
[----:B------:R-:W-:Y:S01]  /*5c00*/  ULDC UR8, c[0x0][0x710] ;  /* 0x0001c40000087ab9 */ /* 0x000fe20000000800 */
[----:B------:R-:W-:Y:S02]  /*5c10*/  IMAD.MOV.U32 R7, RZ, RZ, 0x1 ;  /* 0x00000001ff077424 */ /* 0x000fe400078e00ff */
[----:B------:R-:W-:Y:S01]  /*5c20*/  IMAD R19, R6, UR8, R19 ;  /* 0x0000000806137c24 */ /* 0x000fe2000f8e0213 */
[----:B------:R-:W-:Y:S02]  /*5c30*/  ULDC UR8, c[0x0][0x700] ;  /* 0x0001c00000087ab9 */ /* 0x000fe40000000800 */
[----:B------:R-:W-:-:S05]  /*5c40*/  IMAD R22, R22, UR8, R21 ;  /* 0x0000000816167c24 */ /* 0x000fca000f8e0215 */
[----:B------:R-:W-:Y:S02]  /*5c50*/  SEL R6, R22, R19, !P3 ;  /* 0x0000001316067207 */ /* 0x000fe40005800000 */
[----:B------:R-:W-:-:S07]  /*5c60*/  SEL R19, R19, R22, !P3 ;  /* 0x0000001613137207 */ /* 0x000fce0005800000 */
.L_x_101:
[----:B------:R-:W-:Y:S05]  /*5c70*/  BSYNC B1 ;  /* 0x0000000000017941 */ /* 0x000fea0003800000 */
.L_x_100:
[----:B------:R-:W-:-:S13]  /*5c80*/  LOP3.LUT P0, RZ, R7, 0xff, RZ, 0xc0, !PT ;  /* 0x000000ff07ff7812 */ /* 0x000fda000780c0ff */
[----:B------:R-:W-:Y:S05]  /*5c90*/  @P0 BRA `(.L_x_104) ;  /* 0xfffffff000f40947 */ /* 0x000fea000383ffff */
[----:B------:R-:W-:Y:S05]  /*5ca0*/  BSYNC B0 ;  /* 0x0000000000007941 */ /* 0x000fea0003800000 */
.L_x_93:
[----:B------:R-:W-:-:S03]  /*5cb0*/  UMOV UR8, 0xffffffff ;  /* 0xffffffff00087882 */ /* 0x000fc60000000000 */
[----:B------:R-:W-:Y:S05]  /*5cc0*/  BRA.DIV UR8, `(.L_x_105) ;  /* 0x00000006084c7947 */ /* 0x000fea000b800000 */
[----:B------:R-:W-:-:S13]  /*5cd0*/  ELECT P0, URZ, PT ;  /* 0x00000000003f782f */ /* 0x000fda0003800000 */
.L_x_121:
[----:B------:R-:W-:Y:S04]  /*5ce0*/  BSSY B0, `(.L_x_106) ;  /* 0x000003d000007945 */ /* 0x000fe80003800000 */
[----:B------:R-:W-:Y:S05]  /*5cf0*/  @!P0 BRA `(.L_x_107) ;  /* 0x0000000000ec8947 */ /* 0x000fea0003800000 */
[----:B------:R-:W-:-:S04]  /*5d00*/  LOP3.LUT R2, R2, 0x2, RZ, 0xfc, !PT ;  /* 0x0000000202027812 */ /* 0x000fc800078efcff */
[----:B------:R-:W-:-:S13]  /*5d10*/  ISETP.NE.AND P0, PT, R2, 0x3, PT ;  /* 0x000000030200780c */ /* 0x000fda0003f05270 */
[----:B------:R-:W-:Y:S05]  /*5d20*/  @!P0 BRA `(.L_x_108) ;  /* 0x0000000000048947 */ /* 0x000fea0003800000 */
[----:B------:R-:W-:Y:S01]  /*5d30*/  BPT.TRAP 0x1 ;  /* 0x000000040000795c */ /* 0x000fe20000300000 */
.L_x_108:
[----:B------:R-:W0:Y:S01]  /*5d40*/  S2R R5, SR_CgaCtaId ;  /* 0x0000000000057919 */ /* 0x000e220000008800 */
[----:B------:R-:W-:Y:S02]  /*5d50*/  MOV R0, 0x400 ;  /* 0x0000040000007802 */ /* 0x000fe40000000f00 */
[----:B------:R-:W-:Y:S02]  /*5d60*/  SHF.L.U32 R2, R3, 0x1f, RZ ;  /* 0x0000001f03027819 */ /* 0x000fe400000006ff */
[----:B0-----:R-:W-:-:S05]  /*5d70*/  LEA R5, R5, R0, 0x18 ;  /* 0x0000000005057211 */ /* 0x001fca00078ec0ff */
[----:B------:R-:W-:-:S04]  /*5d80*/  VIADD R5, R5, 0x30 ;  /* 0x0000003005057836 */ /* 0x000fc80000000000 */
[C---:B------:R-:W-:Y:S02]  /*5d90*/  IMAD R7, R10.reuse, 0x8, R5 ;  /* 0x000000080a077824 */ /* 0x040fe400078e0205 */
[----:B------:R-:W-:Y:S02]  /*5da0*/  VIADD R10, R10, 0x1 ;  /* 0x000000010a0a7836 */ /* 0x000fe40000000000 */
[----:B------:R-:W0:Y:S03]  /*5db0*/  SYNCS.PHASECHK.TRANS64.TRYWAIT P0, [R7+URZ], R2 ;  /* 0x00000002070075a7 */ /* 0x000e26000800017f */
[----:B------:R-:W-:-:S04]  /*5dc0*/  ISETP.NE.AND P1, PT, R10, 0x6, PT ;  /* 0x000000060a00780c */ /* 0x000fc80003f25270 */
[----:B------:R-:W-:Y:S02]  /*5dd0*/  SEL R0, RZ, 0x1, P1 ;  /* 0x00000001ff007807 */ /* 0x000fe40000800000 */
[----:B------:R-:W-:Y:S02]  /*5de0*/  SEL R10, R10, RZ, P1 ;  /* 0x000000ff0a0a7207 */ /* 0x000fe40000800000 */
[----:B------:R-:W-:-:S03]  /*5df0*/  LOP3.LUT R9, R3, R0, RZ, 0x3c, !PT ;  /* 0x0000000003097212 */ /* 0x000fc600078e3cff */
[----:B------:R-:W-:Y:S01]  /*5e00*/  IMAD R6, R10, 0x8, R5 ;  /* 0x000000080a067824 */ /* 0x000fe200078e0205 */
[----:B------:R-:W-:Y:S01]  /*5e10*/  SHF.L.U32 R3, R9, 0x1f, RZ ;  /* 0x0000001f09037819 */ /* 0x000fe200000006ff */
[----:B0-----:R-:W-:Y:S06]  /*5e20*/  @!P0 BRA `(.L_x_109) ;  /* 0x0000000400148947 */ /* 0x001fec0003800000 */
.L_x_122:
[----:B------:R-:W1:Y:S01]  /*5e30*/  SYNCS.PHASECHK.TRANS64.TRYWAIT P0, [R6+URZ], R3 ;  /* 0x00000003060075a7 */ /* 0x000e62000800017f */
[----:B------:R-:W-:-:S05]  /*5e40*/  VIADD R0, R10, 0x1 ;  /* 0x000000010a007836 */ /* 0x000fca0000000000 */
[----:B------:R-:W-:-:S04]  /*5e50*/  ISETP.NE.AND P1, PT, R0, 0x6, PT ;  /* 0x000000060000780c */ /* 0x000fc80003f25270 */
[----:B0-----:R-:W-:Y:S02]  /*5e60*/  SEL R2, RZ, 0x1, P1 ;  /* 0x00000001ff027807 */ /* 0x001fe40000800000 */
[----:B------:R-:W-:Y:S02]  /*5e70*/  SEL R0, R0, RZ, P1 ;  /* 0x000000ff00007207 */ /* 0x000fe40000800000 */
[----:B------:R-:W-:-:S03]  /*5e80*/  LOP3.LUT R9, R9, R2, RZ, 0x3c, !PT ;  /* 0x0000000209097212 */ /* 0x000fc600078e3cff */
[----:B------:R-:W-:Y:S01]  /*5e90*/  IMAD R7, R0, 0x8, R5 ;  /* 0x0000000800077824 */ /* 0x000fe200078e0205 */
[----:B------:R-:W-:Y:S01]  /*5ea0*/  SHF.L.U32 R4, R9, 0x1f, RZ ;  /* 0x0000001f09047819 */ /* 0x000fe200000006ff */
[----:B-1----:R-:W-:Y:S06]  /*5eb0*/  @!P0 BRA `(.L_x_110) ;  /* 0x0000000400048947 */ /* 0x002fec0003800000 */
.L_x_123:
[----:B------:R-:W1:Y:S01]  /*5ec0*/  SYNCS.PHASECHK.TRANS64.TRYWAIT P0, [R7+URZ], R4 ;  /* 0x00000004070075a7 */ /* 0x000e62000800017f */
[----:B------:R-:W-:-:S05]  /*5ed0*/  VIADD R0, R0, 0x1 ;  /* 0x0000000100007836 */ /* 0x000fca0000000000 */
[----:B------:R-:W-:-:S04]  /*5ee0*/  ISETP.NE.AND P1, PT, R0, 0x6, PT ;  /* 0x000000060000780c */ /* 0x000fc80003f25270 */
[----:B------:R-:W-:Y:S02]  /*5ef0*/  SEL R2, RZ, 0x1, P1 ;  /* 0x00000001ff027807 */ /* 0x000fe40000800000 */
[----:B------:R-:W-:Y:S02]  /*5f00*/  SEL R0, R0, RZ, P1 ;  /* 0x000000ff00007207 */ /* 0x000fe40000800000 */
[----:B------:R-:W-:-:S03]  /*5f10*/  LOP3.LUT R9, R9, R2, RZ, 0x3c, !PT ;  /* 0x0000000209097212 */ /* 0x000fc600078e3cff */
[----:B0-----:R-:W-:Y:S01]  /*5f20*/  IMAD R6, R0, 0x8, R5 ;  /* 0x0000000800067824 */ /* 0x001fe200078e0205 */
[----:B------:R-:W-:Y:S01]  /*5f30*/  SHF.L.U32 R3, R9, 0x1f, RZ ;  /* 0x0000001f09037819 */ /* 0x000fe200000006ff */
[----:B-1----:R-:W-:Y:S06]  /*5f40*/  @!P0 BRA `(.L_x_111) ;  /* 0x0000000000f48947 */ /* 0x002fec0003800000 */
.L_x_124:
        /* <DEDUP_REMOVED lines=9> */
.L_x_125:
[----:B------:R-:W1:Y:S01]  /*5fe0*/  SYNCS.PHASECHK.TRANS64.TRYWAIT P0, [R7+URZ], R4 ;  /* 0x00000004070075a7 */ /* 0x000e62000800017f */
[----:B------:R-:W-:-:S05]  /*5ff0*/  VIADD R0, R0, 0x1 ;  /* 0x0000000100007836 */ /* 0x000fca0000000000 */
[----:B------:R-:W-:-:S04]  /*6000*/  ISETP.NE.AND P1, PT, R0, 0x6, PT ;  /* 0x000000060000780c */ /* 0x000fc80003f25270 */
[----:B------:R-:W-:Y:S02]  /*6010*/  SEL R2, RZ, 0x1, P1 ;  /* 0x00000001ff027807 */ /* 0x000fe40000800000 */
[----:B------:R-:W-:Y:S02]  /*6020*/  SEL R0, R0, RZ, P1 ;  /* 0x000000ff00007207 */ /* 0x000fe40000800000 */
[----:B------:R-:W-:Y:S01]  /*6030*/  LOP3.LUT R2, R9, R2, RZ, 0x3c, !PT ;  /* 0x0000000209027212 */ /* 0x000fe200078e3cff */
[----:B-1----:R-:W-:Y:S06]  /*6040*/  @!P0 BRA `(.L_x_113) ;  /* 0x0000000000dc8947 */ /* 0x002fec0003800000 */
.L_x_126:
[----:B------:R-:W-:Y:S01]  /*6050*/  IMAD R5, R0, 0x8, R5 ;  /* 0x0000000800057824 */ /* 0x000fe200078e0205 */
[----:B------:R-:W-:-:S07]  /*6060*/  SHF.L.U32 R0, R2, 0x1f, RZ ;  /* 0x0000001f02007819 */ /* 0x000fce00000006ff */
.L_x_114:
[----:B--2---:R2:W3:Y:S02]  /*6070*/  SYNCS.PHASECHK.TRANS64.TRYWAIT P0, [R5+URZ], R0 ;  /* 0x00000000050075a7 */ /* 0x0044e4000800017f */
[----:B---3--:R-:W-:Y:S05]  /*6080*/  @!P0 NANOSLEEP.SYNCS 0x989680 ;  /* 0x009896800000895d */ /* 0x008fea0003900000 */
[----:B------:R-:W3:Y:S02]  /*6090*/  @!P0 SYNCS.PHASECHK.TRANS64 P0, [R5+URZ], R0 ;  /* 0x00000000050085a7 */ /* 0x000ee4000800007f */
[----:B---3--:R-:W-:Y:S05]  /*60a0*/  @!P0 BRA `(.L_x_114) ;  /* 0xfffffffc00f08947 */ /* 0x008fea000383ffff */
.L_x_107:
[----:B------:R-:W-:Y:S05]  /*60b0*/  BSYNC B0 ;  /* 0x0000000000007941 */ /* 0x000fea0003800000 */
.L_x_106:
[----:B------:R-:W-:Y:S05]  /*60c0*/  EXIT ;  /* 0x000000000000794d */ /* 0x000fea0003800000 */
.L_x_21:
[----:B-1----:R-:W-:-:S04]  /*60d0*/  IMAD.U32 R16, RZ, RZ, UR8 ;  /* 0x00000008ff107e24 */ /* 0x002fc8000f8e00ff */
[----:B------:R1:W4:Y:S03]  /*60e0*/  SYNCS.PHASECHK.TRANS64.TRYWAIT P1, [R16+URZ], R13 ;  /* 0x0000000d100075a7 */ /* 0x000326000802017f */
[----:B----4-:R-:W-:Y:S05]  /*60f0*/  @!P1 NANOSLEEP.SYNCS 0x989680 ;  /* 0x009896800000995d */ /* 0x010fea0003900000 */
[----:B------:R-:W4:Y:S02]  /*6100*/  @!P1 SYNCS.PHASECHK.TRANS64 P1, [R16+URZ], R13 ;  /* 0x0000000d100095a7 */ /* 0x000f24000802007f */
[----:B----4-:R-:W-:Y:S05]  /*6110*/  @!P1 BRA `(.L_x_21) ;  /* 0xfffffffc00ec9947 */ /* 0x010fea000383ffff */
[----:B------:R-:W-:Y:S05]  /*6120*/  BRA `(.L_x_20) ;  /* 0xffffffb400187947 */ /* 0x000fea000383ffff */
.L_x_94:
[----:B------:R-:W-:Y:S01]  /*6130*/  BSSY B1, `(.L_x_115) ;  /* 0x0000006000017945 */ /* 0x000fe20003800000 */
[----:B------:R-:W-:-:S07]  /*6140*/  IMAD.MOV.U32 R7, RZ, RZ, -0x1 ;  /* 0xffffffffff077424 */ /* 0x000fce00078e00ff */
[----:B------:R-:W-:Y:S05]  /*6150*/  WARPSYNC.COLLECTIVE R7, `(.L_x_116) ;  /* 0x00000000070c7348 */ /* 0x000fea0003c00000 */
[----:B------:R-:W-:Y:S02]  /*6160*/  ELECT P0, UR62, PT ;  /* 0x00000000003e782f */ /* 0x000fe40003800000 */
[----:B------:R-:W-:Y:S01]  /*6170*/  MOV R7, UR62 ;  /* 0x0000003e00077c02 */ /* 0x000fe20008000f00 */
[----:B------:R-:W-:Y:S10]  /*6180*/  ENDCOLLECTIVE ;  /* 0x000000000000791b */ /* 0x000ff40003800000 */
.L_x_116:
[----:B------:R-:W-:Y:S05]  /*6190*/  BSYNC B1 ;  /* 0x0000000000017941 */ /* 0x000fea0003800000 */
.L_x_115:
[----:B------:R-:W-:Y:S05]  /*61a0*/  BRA `(.L_x_117) ;  /* 0xffffffec00bc7947 */ /* 0x000fea000383ffff */
.L_x_97:
[----:B-1----:R1:W2:Y:S02]  /*61b0*/  SYNCS.PHASECHK.TRANS64.TRYWAIT P0, [R24+URZ+0x30], R21 ;  /* 0x00003015180075a7 */ /* 0x0022a4000800017f */
[----:B--2---:R-:W-:Y:S05]  /*61c0*/  @!P0 NANOSLEEP.SYNCS 0x989680 ;  /* 0x009896800000895d */ /* 0x004fea0003900000 */
[----:B------:R-:W2:Y:S02]  /*61d0*/  @!P0 SYNCS.PHASECHK.TRANS64 P0, [R24+URZ+0x30], R21 ;  /* 0x00003015180085a7 */ /* 0x000ea4000800007f */
[----:B--2---:R-:W-:Y:S05]  /*61e0*/  @!P0 BRA `(.L_x_97) ;  /* 0xfffffffc00f08947 */ /* 0x004fea000383ffff */
[----:B------:R-:W-:Y:S05]  /*61f0*/  BRA `(.L_x_118) ;  /* 0xfffffff000007947 */ /* 0x000fea000383ffff */
.L_x_105:
[----:B------:R-:W-:Y:S01]  /*6200*/  BSSY B0, `(.L_x_119) ;  /* 0x0000006000007945 */ /* 0x000fe20003800000 */
[----:B------:R-:W-:-:S07]  /*6210*/  IMAD.MOV.U32 R7, RZ, RZ, -0x1 ;  /* 0xffffffffff077424 */ /* 0x000fce00078e00ff */
[----:B------:R-:W-:Y:S05]  /*6220*/  WARPSYNC.COLLECTIVE R7, `(.L_x_120) ;  /* 0x00000000070c7348 */ /* 0x000fea0003c00000 */
[----:B------:R-:W-:Y:S02]  /*6230*/  ELECT P0, UR62, PT ;  /* 0x00000000003e782f */ /* 0x000fe40003800000 */
[----:B------:R-:W-:Y:S01]  /*6240*/  MOV R7, UR62 ;  /* 0x0000003e00077c02 */ /* 0x000fe20008000f00 */
[----:B------:R-:W-:Y:S10]  /*6250*/  ENDCOLLECTIVE ;  /* 0x000000000000791b */ /* 0x000ff40003800000 */
.L_x_120:
[----:B------:R-:W-:Y:S05]  /*6260*/  BSYNC B0 ;  /* 0x0000000000007941 */ /* 0x000fea0003800000 */
.L_x_119:
[----:B------:R-:W-:Y:S05]  /*6270*/  BRA `(.L_x_121) ;  /* 0xfffffff800987947 */ /* 0x000fea000383ffff */
.L_x_109:
[----:B0-----:R0:W1:Y:S02]  /*6280*/  SYNCS.PHASECHK.TRANS64.TRYWAIT P0, [R7+URZ], R2 ;  /* 0x00000002070075a7 */ /* 0x001064000800017f */
[----:B-1----:R-:W-:Y:S05]  /*6290*/  @!P0 NANOSLEEP.SYNCS 0x989680 ;  /* 0x009896800000895d */ /* 0x002fea0003900000 */
[----:B------:R-:W1:Y:S02]  /*62a0*/  @!P0 SYNCS.PHASECHK.TRANS64 P0, [R7+URZ], R2 ;  /* 0x00000002070085a7 */ /* 0x000e64000800007f */
[----:B-1----:R-:W-:Y:S05]  /*62b0*/  @!P0 BRA `(.L_x_109) ;  /* 0xfffffffc00f08947 */ /* 0x002fea000383ffff */
[----:B------:R-:W-:Y:S05]  /*62c0*/  BRA `(.L_x_122) ;  /* 0xfffffff800d87947 */ /* 0x000fea000383ffff */
.L_x_110:
[----:B0-----:R0:W1:Y:S02]  /*62d0*/  SYNCS.PHASECHK.TRANS64.TRYWAIT P0, [R6+URZ], R3 ;  /* 0x00000003060075a7 */ /* 0x001064000800017f */
[----:B-1----:R-:W-:Y:S05]  /*62e0*/  @!P0 NANOSLEEP.SYNCS 0x989680 ;  /* 0x009896800000895d */ /* 0x002fea0003900000 */
[----:B------:R-:W1:Y:S02]  /*62f0*/  @!P0 SYNCS.PHASECHK.TRANS64 P0, [R6+URZ], R3 ;  /* 0x00000003060085a7 */ /* 0x000e64000800007f */
[----:B-1----:R-:W-:Y:S05]  /*6300*/  @!P0 BRA `(.L_x_110) ;  /* 0xfffffffc00f08947 */ /* 0x002fea000383ffff */
[----:B------:R-:W-:Y:S05]  /*6310*/  BRA `(.L_x_123) ;  /* 0xfffffff800e87947 */ /* 0x000fea000383ffff */
.L_x_111:
[----:B0-----:R0:W1:Y:S02]  /*6320*/  SYNCS.PHASECHK.TRANS64.TRYWAIT P0, [R7+URZ], R4 ;  /* 0x00000004070075a7 */ /* 0x001064000800017f */
[----:B-1----:R-:W-:Y:S05]  /*6330*/  @!P0 NANOSLEEP.SYNCS 0x989680 ;  /* 0x009896800000895d */ /* 0x002fea0003900000 */
[----:B------:R-:W1:Y:S02]  /*6340*/  @!P0 SYNCS.PHASECHK.TRANS64 P0, [R7+URZ], R4 ;  /* 0x00000004070085a7 */ /* 0x000e64000800007f */
[----:B-1----:R-:W-:Y:S05]  /*6350*/  @!P0 BRA `(.L_x_111) ;  /* 0xfffffffc00f08947 */ /* 0x002fea000383ffff */
[----:B------:R-:W-:Y:S05]  /*6360*/  BRA `(.L_x_124) ;  /* 0xfffffff800f87947 */ /* 0x000fea000383ffff */
.L_x_112:
[----:B0-----:R0:W1:Y:S02]  /*6370*/  SYNCS.PHASECHK.TRANS64.TRYWAIT P0, [R6+URZ], R3 ;  /* 0x00000003060075a7 */ /* 0x001064000800017f */
[----:B-1----:R-:W-:Y:S05]  /*6380*/  @!P0 NANOSLEEP.SYNCS 0x989680 ;  /* 0x009896800000895d */ /* 0x002fea0003900000 */
[----:B------:R-:W1:Y:S02]  /*6390*/  @!P0 SYNCS.PHASECHK.TRANS64 P0, [R6+URZ], R3 ;  /* 0x00000003060085a7 */ /* 0x000e64000800007f */
[----:B-1----:R-:W-:Y:S05]  /*63a0*/  @!P0 BRA `(.L_x_112) ;  /* 0xfffffffc00f08947 */ /* 0x002fea000383ffff */
[----:B------:R-:W-:Y:S05]  /*63b0*/  BRA `(.L_x_125) ;  /* 0xfffffffc00087947 */ /* 0x000fea000383ffff */
.L_x_113:
[----:B-1----:R1:W2:Y:S02]  /*63c0*/  SYNCS.PHASECHK.TRANS64.TRYWAIT P0, [R7+URZ], R4 ;  /* 0x00000004070075a7 */ /* 0x0022a4000800017f */
[----:B--2---:R-:W-:Y:S05]  /*63d0*/  @!P0 NANOSLEEP.SYNCS 0x989680 ;  /* 0x009896800000895d */ /* 0x004fea0003900000 */
[----:B------:R-:W2:Y:S02]  /*63e0*/  @!P0 SYNCS.PHASECHK.TRANS64 P0, [R7+URZ], R4 ;  /* 0x00000004070085a7 */ /* 0x000ea4000800007f */
[----:B--2---:R-:W-:Y:S05]  /*63f0*/  @!P0 BRA `(.L_x_113) ;  /* 0xfffffffc00f08947 */ /* 0x004fea000383ffff */
[----:B------:R-:W-:Y:S05]  /*6400*/  BRA `(.L_x_126) ;  /* 0xfffffffc00107947 */ /* 0x000fea000383ffff */
.L_x_127:
[----:B------:R-:W-:-:S00]  /*6410*/  BRA `(.L_x_127) ;  /* 0xfffffffc00fc7947 */ /* 0x000fc0000383ffff */
[----:B------:R-:W-:-:S00]  /*6420*/  NOP ;  /* 0x0000000000007918 */ /* 0x000fc00000000000 */
        /* <DEDUP_REMOVED lines=13> */
.L_x_128:


//--------------------- .nv.shared._ZN7cutlass13device_kernelINS_4gemm6kernel13GemmUniversalIN4cute5tupleIJiiiiEEENS1_10collective13CollectiveMmaINS1_40MainloopSm90TmaGmmaWarpSpecializedSparseILi6ENS5_IJNS4_1CILi1EEENSA_ILi2EEESB_EEENS1_35KernelTmaWarpSpecializedCooperativeEEENS5_IJNSA_ILi128EEENSA_ILi64EEESG_EEENS_6half_tENS5_IJNS4_6LayoutINS5_IJiNS5_IJSC_iEEEiEEENS5_IJlNS5_IJSB_SC_EEElEEEEENSK_INS5_IJNS5_IJNS5_IJNSA_ILi8EEESC_NSA_ILi4EEEEEEiEEENS5_IJNS5_IJNSA_ILi16EEESC_SR_EEEiEEEiEEENS5_IJNS5_IJNS5_IJSG_SU_NSA_ILi2048EEEEEENSA_ILi8192EEEEEENS5_IJNS5_IJSB_NSA_ILi1024EEENSA_ILi32EEEEEElEEElEEEEEEEESJ_NS5_IJlSB_lEEENS4_8TiledMMAINS4_8MMA_AtomIJNS4_4SM904GMMA6SPARSE26GMMA_64x64x32_F32F16F16_SSILNS1D_5MajorE0ELS1G_0ELNS1D_7ScaleInE1ELS1H_1ELNS1D_9SparseSelE0EEEEEENSK_INS5_IJSC_SB_SB_EEENS5_IJSB_NSA_ILi0EEES1M_EEEEENS5_IJNS4_10UnderscoreES1P_S1P_EEEEENS4_23SM90_TMA_LOAD_MULTICASTENS4_14ComposedLayoutINS4_7SwizzleILi3ELi4ELi3EEENS4_25smem_sparse_ptr_flag_bitsILi2ELi16EEENSK_INS5_IJNS5_IJSB_SQ_EEENS5_IJSC_SH_EEEEEENS5_IJNS5_IJS1M_SG_EEESN_EEEEEEEvNS4_8identityENS4_13SM90_TMA_LOADENS1T_IS1V_NS4_18smem_ptr_flag_bitsILi16EEENSK_INS5_IJSQ_SH_EEENS5_IJSH_SB_EEEEEEEvS25_EENS_8epilogue10collective6detail29Sm90TmaWarpSpecializedAdapterINS2F_15DefaultEpilogueIfNS5_IJSB_llEEES2J_NS2E_6thread17LinearCombinationIfLi1EffLNS2K_9ScaleType4KindE0ELNS_15FloatRoundStyleE2EfEENS1_15EpilogueDefaultEEEEEvvEEEEvNT_6ParamsE --------------------------
	.section	.nv.shared._ZN7cutlass13device_kernelINS_4gemm6kernel13GemmUniversalIN4cute5tupleIJiiiiEEENS1_10collective13CollectiveMmaINS1_40MainloopSm90TmaGmmaWarpSpecializedSparseILi6ENS5_IJNS4_1CILi1EEENSA_ILi2EEESB_EEENS1_35KernelTmaWarpSpecializedCooperativeEEENS5_IJNSA_ILi128EEENSA_ILi64EEESG_EEENS_6half_tENS5_IJNS4_6LayoutINS5_IJiNS5_IJSC_iEEEiEEENS5_IJlNS5_IJSB_SC_EEElEEEEENSK_INS5_IJNS5_IJNS5_IJNSA_ILi8EEESC_NSA_ILi4EEEEEEiEEENS5_IJNS5_IJNSA_ILi16EEESC_SR_EEEiEEEiEEENS5_IJNS5_IJNS5_IJSG_SU_NSA_ILi2048EEEEEENSA_ILi8192EEEEEENS5_IJNS5_IJSB_NSA_ILi1024EEENSA_ILi32EEEEEElEEElEEEEEEEESJ_NS5_IJlSB_lEEENS4_8TiledMMAINS4_8MMA_AtomIJNS4_4SM904GMMA6SPARSE26GMMA_64x64x32_F32F16F16_SSILNS1D_5MajorE0ELS1G_0ELNS1D_7ScaleInE1ELS1H_1ELNS1D_9SparseSelE0EEEEEENSK_INS5_IJSC_SB_SB_EEENS5_IJSB_NSA_ILi0EEES1M_EEEEENS5_IJNS4_10UnderscoreES1P_S1P_EEEEENS4_23SM90_TMA_LOAD_MULTICASTENS4_14ComposedLayoutINS4_7SwizzleILi3ELi4ELi3EEENS4_25smem_sparse_ptr_flag_bitsILi2ELi16EEENSK_INS5_IJNS5_IJSB_SQ_EEENS5_IJSC_SH_EEEEEENS5_IJNS5_IJS1M_SG_EEESN_EEEEEEEvNS4_8identityENS4_13SM90_TMA_LOADENS1T_IS1V_NS4_18smem_ptr_flag_bitsILi16EEENSK_INS5_IJSQ_SH_EEENS5_IJSH_SB_EEEEEEEvS25_EENS_8epilogue10collective6detail29Sm90TmaWarpSpecializedAdapterINS2F_15DefaultEpilogueIfNS5_IJSB_llEEES2J_NS2E_6thread17LinearCombinationIfLi1EffLNS2K_9ScaleType4KindE0ELNS_15FloatRoundStyleE2EfEENS1_15EpilogueDefaultEEEEEvvEEEEvNT_6ParamsE,"aw",@nobits
	.sectionflags	@""
	.align	16
	.zero		1024


//--------------------- .nv.shared.reserved.0     --------------------------
	.section	.nv.shared.reserved.0,"aw",@nobits
	.weak		__nv_reservedSMEM_offset_0_alias
	.size		__nv_reservedSMEM_offset_0_alias, 0, 0
	.other		__nv_reservedSMEM_offset_0_alias,@"STO_CUDA_RESERVED_SHARED STV_DEFAULT"
__nv_reservedSMEM_offset_0_alias:
	.zero		0


//--------------------- .nv.global                --------------------------
	.section	.nv.global,"aw",@nobits
.nv.global:
	.type		_ZN39_INTERNAL_aca2ccc1_4_k_cu_6b2208d2_27894cute1_E,@object
	.size		_ZN39_INTERNAL_aca2ccc1_4_k_cu_6b2208d2_27894cute1_E,(_ZN39_INTERNAL_aca2ccc1_4_k_cu_6b2208d2_27894cuda3std3__45__cpo6cbeginE - _ZN39_INTERNAL_aca2ccc1_4_k_cu_6b2208d2_27894cute1_E)
_ZN39_INTERNAL_aca2ccc1_4_k_cu_6b2208d2_27894cute1_E:
	.zero		1
	.type		_ZN39_INTERNAL_aca2ccc1_4_k_cu_6b2208d2_27894cuda3std3__45__cpo6cbeginE,@object
	.size		_ZN39_INTERNAL_aca2ccc1_4_k_cu_6b2208d2_27894cuda3std3__45__cpo6cbeginE,(_ZN39_INTERNAL_aca2ccc1_4_k_cu_6b2208d2_27894cuda3std3__48in_placeE - _ZN39_INTERNAL_aca2ccc1_4_k_cu_6b2208d2_27894cuda3std3__45__cpo6cbeginE)
_ZN39_INTERNAL_aca2ccc1_4_k_cu_6b2208d2_27894cuda3std3__45__cpo6cbeginE:
	.zero		1
	.type		_ZN39_INTERNAL_aca2ccc1_4_k_cu_6b2208d2_27894cuda3std3__48in_placeE,@object
	.size		_ZN39_INTERNAL_aca2ccc1_4_k_cu_6b2208d2_27894cuda3std3__48in_placeE,(_ZN39_INTERNAL_aca2ccc1_4_k_cu_6b2208d2_27894cuda3std6ranges3__45__cpo9iter_moveE - _ZN39_INTERNAL_aca2ccc1_4_k_cu_6b2208d2_27894cuda3std3__48in_placeE)
_ZN39_INTERNAL_aca2ccc1_4_k_cu_6b2208d2_27894cuda3std3__48in_placeE:
	.zero		1
	.type		_ZN39_INTERNAL_aca2ccc1_4_k_cu_6b2208d2_27894cuda3std6ranges3__45__cpo9iter_moveE,@object
	.size		_ZN39_INTERNAL_aca2ccc1_4_k_cu_6b2208d2_27894cuda3std6ranges3__45__cpo9iter_moveE,(_ZN39_INTERNAL_aca2ccc1_4_k_cu_6b2208d2_27894cuda3std3__45__cpo5beginE - _ZN39_INTERNAL_aca2ccc1_4_k_cu_6b2208d2_27894cuda3std6ranges3__45__cpo9iter_moveE)
_ZN39_INTERNAL_aca2ccc1_4_k_cu_6b2208d2_27894cuda3std6ranges3__45__cpo9iter_moveE:
	.zero		1
	.type		_ZN39_INTERNAL_aca2ccc1_4_k_cu_6b2208d2_27894cuda3std3__45__cpo5beginE,@object
	.size		_ZN39_INTERNAL_aca2ccc1_4_k_cu_6b2208d2_27894cuda3std3__45__cpo5beginE,(_ZN39_INTERNAL_aca2ccc1_4_k_cu_6b2208d2_27894cuda3std3__441_GLOBAL__N__aca2ccc1_4_k_cu_6b2208d2_27896ignoreE - _ZN39_INTERNAL_aca2ccc1_4_k_cu_6b2208d2_27894cuda3std3__45__cpo5beginE)
_ZN39_INTERNAL_aca2ccc1_4_k_cu_6b2208d2_27894cuda3std3__45__cpo5beginE:
	.zero		1
	.type		_ZN39_INTERNAL_aca2ccc1_4_k_cu_6b2208d2_27894cuda3std3__441_GLOBAL__N__aca2ccc1_4_k_cu_6b2208d2_27896ignoreE,@object
	.size		_ZN39_INTERNAL_aca2ccc1_4_k_cu_6b2208d2_27894cuda3std3__441_GLOBAL__N__aca2ccc1_4_k_cu_6b2208d2_27896ignoreE,(_ZN39_INTERNAL_aca2ccc1_4_k_cu_6b2208d2_27894cute7productE - _ZN39_INTERNAL_aca2ccc1_4_k_cu_6b2208d2_27894cuda3std3__441_GLOBAL__N__aca2ccc1_4_k_cu_6b2208d2_27896ignoreE)
_ZN39_INTERNAL_aca2ccc1_4_k_cu_6b2208d2_27894cuda3std3__441_GLOBAL__N__aca2ccc1_4_k_cu_6b2208d2_27896ignoreE:
	.zero		1
	.type		_ZN39_INTERNAL_aca2ccc1_4_k_cu_6b2208d2_27894cute7productE,@object
	.size		_ZN39_INTERNAL_aca2ccc1_4_k_cu_6b2208d2_27894cute7productE,(_ZN39_INTERNAL_aca2ccc1_4_k_cu_6b2208d2_27894cuda3std3__45__cpo3endE - _ZN39_INTERNAL_aca2ccc1_4_k_cu_6b2208d2_27894cute7productE)
_ZN39_INTERNAL_aca2ccc1_4_k_cu_6b2208d2_27894cute7productE:
	.zero		1
	.type		_ZN39_INTERNAL_aca2ccc1_4_k_cu_6b2208d2_27894cuda3std3__45__cpo3endE,@object
	.size		_ZN39_INTERNAL_aca2ccc1_4_k_cu_6b2208d2_27894cuda3std3__45__cpo3endE,(_ZN39_INTERNAL_aca2ccc1_4_k_cu_6b2208d2_27894cuda3std3__419piecewise_constructE - _ZN39_INTERNAL_aca2ccc1_4_k_cu_6b2208d2_27894cuda3std3__45__cpo3endE)
_ZN39_INTERNAL_aca2ccc1_4_k_cu_6b2208d2_27894cuda3std3__45__cpo3endE:
	.zero		1
	.type		_ZN39_INTERNAL_aca2ccc1_4_k_cu_6b2208d2_27894cuda3std3__419piecewise_constructE,@object
	.size		_ZN39_INTERNAL_aca2ccc1_4_k_cu_6b2208d2_27894cuda3std3__419piecewise_constructE,(_ZN39_INTERNAL_aca2ccc1_4_k_cu_6b2208d2_27894cuda3std3__45__cpo4cendE - _ZN39_INTERNAL_aca2ccc1_4_k_cu_6b2208d2_27894cuda3std3__419piecewise_constructE)
_ZN39_INTERNAL_aca2ccc1_4_k_cu_6b2208d2_27894cuda3std3__419piecewise_constructE:
	.zero		1
	.type		_ZN39_INTERNAL_aca2ccc1_4_k_cu_6b2208d2_27894cuda3std3__45__cpo4cendE,@object
	.size		_ZN39_INTERNAL_aca2ccc1_4_k_cu_6b2208d2_27894cuda3std3__45__cpo4cendE,(_ZN39_INTERNAL_aca2ccc1_4_k_cu_6b2208d2_27894cuda3std6ranges3__45__cpo4swapE - _ZN39_INTERNAL_aca2ccc1_4_k_cu_6b2208d2_27894cuda3std3__45__cpo4cendE)
_ZN39_INTERNAL_aca2ccc1_4_k_cu_6b2208d2_27894cuda3std3__45__cpo4cendE:
	.zero		1
	.type		_ZN39_INTERNAL_aca2ccc1_4_k_cu_6b2208d2_27894cuda3std6ranges3__45__cpo4swapE,@object
	.size		_ZN39_INTERNAL_aca2ccc1_4_k_cu_6b2208d2_27894cuda3std6ranges3__45__cpo4swapE,(.L_7 - _ZN39_INTERNAL_aca2ccc1_4_k_cu_6b2208d2_27894cuda3std6ranges3__45__cpo4swapE)
_ZN39_INTERNAL_aca2ccc1_4_k_cu_6b2208d2_27894cuda3std6ranges3__45__cpo4swapE:
	.zero		1
.L_7:


//--------------------- .nv.constant0._ZN7cutlass13device_kernelINS_4gemm6kernel13GemmUniversalIN4cute5tupleIJiiiiEEENS1_10collective13CollectiveMmaINS1_40MainloopSm90TmaGmmaWarpSpecializedSparseILi6ENS5_IJNS4_1CILi1EEENSA_ILi2EEESB_EEENS1_35KernelTmaWarpSpecializedCooperativeEEENS5_IJNSA_ILi128EEENSA_ILi64EEESG_EEENS_6half_tENS5_IJNS4_6LayoutINS5_IJiNS5_IJSC_iEEEiEEENS5_IJlNS5_IJSB_SC_EEElEEEEENSK_INS5_IJNS5_IJNS5_IJNSA_ILi8EEESC_NSA_ILi4EEEEEEiEEENS5_IJNS5_IJNSA_ILi16EEESC_SR_EEEiEEEiEEENS5_IJNS5_IJNS5_IJSG_SU_NSA_ILi2048EEEEEENSA_ILi8192EEEEEENS5_IJNS5_IJSB_NSA_ILi1024EEENSA_ILi32EEEEEElEEElEEEEEEEESJ_NS5_IJlSB_lEEENS4_8TiledMMAINS4_8MMA_AtomIJNS4_4SM904GMMA6SPARSE26GMMA_64x64x32_F32F16F16_SSILNS1D_5MajorE0ELS1G_0ELNS1D_7ScaleInE1ELS1H_1ELNS1D_9SparseSelE0EEEEEENSK_INS5_IJSC_SB_SB_EEENS5_IJSB_NSA_ILi0EEES1M_EEEEENS5_IJNS4_10UnderscoreES1P_S1P_EEEEENS4_23SM90_TMA_LOAD_MULTICASTENS4_14ComposedLayoutINS4_7SwizzleILi3ELi4ELi3EEENS4_25smem_sparse_ptr_flag_bitsILi2ELi16EEENSK_INS5_IJNS5_IJSB_SQ_EEENS5_IJSC_SH_EEEEEENS5_IJNS5_IJS1M_SG_EEESN_EEEEEEEvNS4_8identityENS4_13SM90_TMA_LOADENS1T_IS1V_NS4_18smem_ptr_flag_bitsILi16EEENSK_INS5_IJSQ_SH_EEENS5_IJSH_SB_EEEEEEEvS25_EENS_8epilogue10collective6detail29Sm90TmaWarpSpecializedAdapterINS2F_15DefaultEpilogueIfNS5_IJSB_llEEES2J_NS2E_6thread17LinearCombinationIfLi1EffLNS2K_9ScaleType4KindE0ELNS_15FloatRoundStyleE2EfEENS1_15EpilogueDefaultEEEEEvvEEEEvNT_6ParamsE --------------------------
	.section	.nv.constant0._ZN7cutlass13device_kernelINS_4gemm6kernel13GemmUniversalIN4cute5tupleIJiiiiEEENS1_10collective13CollectiveMmaINS1_40MainloopSm90TmaGmmaWarpSpecializedSparseILi6ENS5_IJNS4_1CILi1EEENSA_ILi2EEESB_EEENS1_35KernelTmaWarpSpecializedCooperativeEEENS5_IJNSA_ILi128EEENSA_ILi64EEESG_EEENS_6half_tENS5_IJNS4_6LayoutINS5_IJiNS5_IJSC_iEEEiEEENS5_IJlNS5_IJSB_SC_EEElEEEEENSK_INS5_IJNS5_IJNS5_IJNSA_ILi8EEESC_NSA_ILi4EEEEEEiEEENS5_IJNS5_IJNSA_ILi16EEESC_SR_EEEiEEEiEEENS5_IJNS5_IJNS5_IJSG_SU_NSA_ILi2048EEEEEENSA_ILi8192EEEEEENS5_IJNS5_IJSB_NSA_ILi1024EEENSA_ILi32EEEEEElEEElEEEEEEEESJ_NS5_IJlSB_lEEENS4_8TiledMMAINS4_8MMA_AtomIJNS4_4SM904GMMA6SPARSE26GMMA_64x64x32_F32F16F16_SSILNS1D_5MajorE0ELS1G_0ELNS1D_7ScaleInE1ELS1H_1ELNS1D_9SparseSelE0EEEEEENSK_INS5_IJSC_SB_SB_EEENS5_IJSB_NSA_ILi0EEES1M_EEEEENS5_IJNS4_10UnderscoreES1P_S1P_EEEEENS4_23SM90_TMA_LOAD_MULTICASTENS4_14ComposedLayoutINS4_7SwizzleILi3ELi4ELi3EEENS4_25smem_sparse_ptr_flag_bitsILi2ELi16EEENSK_INS5_IJNS5_IJSB_SQ_EEENS5_IJSC_SH_EEEEEENS5_IJNS5_IJS1M_SG_EEESN_EEEEEEEvNS4_8identityENS4_13SM90_TMA_LOADENS1T_IS1V_NS4_18smem_ptr_flag_bitsILi16EEENSK_INS5_IJSQ_SH_EEENS5_IJSH_SB_EEEEEEEvS25_EENS_8epilogue10collective6detail29Sm90TmaWarpSpecializedAdapterINS2F_15DefaultEpilogueIfNS5_IJSB_llEEES2J_NS2E_6thread17LinearCombinationIfLi1EffLNS2K_9ScaleType4KindE0ELNS_15FloatRoundStyleE2EfEENS1_15EpilogueDefaultEEEEEvvEEEEvNT_6ParamsE,"a",@progbits
	.sectionflags	@""
	.align	4
.nv.constant0._ZN7cutlass13device_kernelINS_4gemm6kernel13GemmUniversalIN4cute5tupleIJiiiiEEENS1_10collective13CollectiveMmaINS1_40MainloopSm90TmaGmmaWarpSpecializedSparseILi6ENS5_IJNS4_1CILi1EEENSA_ILi2EEESB_EEENS1_35KernelTmaWarpSpecializedCooperativeEEENS5_IJNSA_ILi128EEENSA_ILi64EEESG_EEENS_6half_tENS5_IJNS4_6LayoutINS5_IJiNS5_IJSC_iEEEiEEENS5_IJlNS5_IJSB_SC_EEElEEEEENSK_INS5_IJNS5_IJNS5_IJNSA_ILi8EEESC_NSA_ILi4EEEEEEiEEENS5_IJNS5_IJNSA_ILi16EEESC_SR_EEEiEEEiEEENS5_IJNS5_IJNS5_IJSG_SU_NSA_ILi2048EEEEEENSA_ILi8192EEEEEENS5_IJNS5_IJSB_NSA_ILi1024EEENSA_ILi32EEEEEElEEElEEEEEEEESJ_NS5_IJlSB_lEEENS4_8TiledMMAINS4_8MMA_AtomIJNS4_4SM904GMMA6SPARSE26GMMA_64x64x32_F32F16F16_SSILNS1D_5MajorE0ELS1G_0ELNS1D_7ScaleInE1ELS1H_1ELNS1D_9SparseSelE0EEEEEENSK_INS5_IJSC_SB_SB_EEENS5_IJSB_NSA_ILi0EEES1M_EEEEENS5_IJNS4_10UnderscoreES1P_S1P_EEEEENS4_23SM90_TMA_LOAD_MULTICASTENS4_14ComposedLayoutINS4_7SwizzleILi3ELi4ELi3EEENS4_25smem_sparse_ptr_flag_bitsILi2ELi16EEENSK_INS5_IJNS5_IJSB_SQ_EEENS5_IJSC_SH_EEEEEENS5_IJNS5_IJS1M_SG_EEESN_EEEEEEEvNS4_8identityENS4_13SM90_TMA_LOADENS1T_IS1V_NS4_18smem_ptr_flag_bitsILi16EEENSK_INS5_IJSQ_SH_EEENS5_IJSH_SB_EEEEEEEvS25_EENS_8epilogue10collective6detail29Sm90TmaWarpSpecializedAdapterINS2F_15DefaultEpilogueIfNS5_IJSB_llEEES2J_NS2E_6thread17LinearCombinationIfLi1EffLNS2K_9ScaleType4KindE0ELNS_15FloatRoundStyleE2EfEENS1_15EpilogueDefaultEEEEEvvEEEEvNT_6ParamsE:
	.zero		1920


//--------------------- SYMBOLS --------------------------

	.type		.nv.reservedSmem.offset0,@object
	.size		.nv.reservedSmem.offset0,0x4
